//
// Generated by NVIDIA NVVM Compiler
//
// Compiler Build ID: CL-36424714
// Cuda compilation tools, release 13.0, V13.0.88
// Based on NVVM 20.0.0
//

.version 9.0
.target sm_100
.address_size 64

	// .globl	_Z3fftPdS_i
.func  (.param .align 16 .b8 func_retval0[16]) __internal_trig_reduction_slowpathd
(
	.param .b64 __internal_trig_reduction_slowpathd_param_0
)
;
.global .align 8 .b8 __cudart_i2opi_d[144] = {8, 93, 141, 31, 177, 95, 251, 107, 234, 146, 82, 138, 247, 57, 7, 61, 123, 241, 229, 235, 199, 186, 39, 117, 45, 234, 95, 158, 102, 63, 70, 79, 183, 9, 203, 39, 207, 126, 54, 109, 31, 109, 10, 90, 139, 17, 47, 239, 15, 152, 5, 222, 255, 151, 248, 31, 59, 40, 249, 189, 139, 95, 132, 156, 244, 57, 83, 131, 57, 214, 145, 57, 65, 126, 95, 180, 38, 112, 156, 233, 132, 68, 187, 46, 245, 53, 130, 232, 62, 167, 41, 177, 28, 235, 29, 254, 28, 146, 209, 9, 234, 46, 73, 6, 224, 210, 77, 66, 58, 110, 36, 183, 97, 197, 187, 222, 171, 99, 81, 254, 65, 144, 67, 60, 153, 149, 98, 219, 192, 221, 52, 245, 209, 87, 39, 252, 41, 21, 68, 78, 110, 131, 249, 162};
.global .align 16 .b8 __cudart_sin_cos_coeffs[128] = {70, 210, 176, 44, 241, 229, 90, 190, 146, 227, 172, 105, 227, 29, 199, 62, 161, 98, 219, 25, 160, 1, 42, 191, 24, 8, 17, 17, 17, 17, 129, 63, 84, 85, 85, 85, 85, 85, 197, 191, 0, 0, 0, 0, 0, 0, 0, 0, 0, 0, 0, 0, 0, 0, 0, 0, 100, 129, 253, 32, 131, 255, 168, 189, 40, 133, 239, 193, 167, 238, 33, 62, 217, 230, 6, 142, 79, 126, 146, 190, 233, 188, 221, 25, 160, 1, 250, 62, 71, 93, 193, 22, 108, 193, 86, 191, 81, 85, 85, 85, 85, 85, 165, 63, 0, 0, 0, 0, 0, 0, 224, 191, 0, 0, 0, 0, 0, 0, 240, 63};

.visible .entry _Z3fftPdS_i(
	.param .u64 .ptr .align 1 _Z3fftPdS_i_param_0,
	.param .u64 .ptr .align 1 _Z3fftPdS_i_param_1,
	.param .u32 _Z3fftPdS_i_param_2
)
{
	.reg .pred 	%p<12>;
	.reg .b32 	%r<40>;
	.reg .b64 	%rd<23>;
	.reg .b64 	%fd<100>;

	ld.param.u32 	%r16, [_Z3fftPdS_i_param_2];
	mov.u32 	%r17, %ctaid.x;
	mov.u32 	%r18, %ntid.x;
	mov.u32 	%r19, %tid.x;
	mad.lo.s32 	%r1, %r17, %r18, %r19;
	mov.u32 	%r20, %ctaid.y;
	mov.u32 	%r21, %ntid.y;
	mov.u32 	%r22, %tid.y;
	mad.lo.s32 	%r2, %r20, %r21, %r22;
	setp.lt.s32 	%p1, %r16, 1;
	mov.f64 	%fd94, 0d0000000000000000;
	mov.f64 	%fd93, %fd94;
	@%p1 bra 	$L__BB0_14;
	cvt.rn.f64.s32 	%fd1, %r1;
	cvt.rn.f64.u32 	%fd2, %r16;
	mov.f64 	%fd93, 0d0000000000000000;
	mov.b32 	%r35, 0;
	neg.s32 	%r4, %r16;
	mov.u64 	%rd11, __cudart_sin_cos_coeffs;
	mov.f64 	%fd94, %fd93;
$L__BB0_2:
	ld.param.u64 	%rd20, [_Z3fftPdS_i_param_0];
	cvt.rn.f64.u32 	%fd29, %r35;
	cvt.rn.f64.u32 	%fd30, %r2;
	mul.f64 	%fd31, %fd30, %fd29;
	div.rn.f64 	%fd5, %fd31, %fd2;
	mul.wide.u32 	%rd6, %r16, %r35;
	shl.b64 	%rd7, %rd6, 3;
	cvta.to.global.u64 	%rd8, %rd20;
	add.s64 	%rd22, %rd8, %rd7;
	mov.f64 	%fd92, 0d0000000000000000;
	mov.u32 	%r36, %r4;
$L__BB0_3:
	ld.global.f64 	%fd9, [%rd22];
	mul.f64 	%fd32, %fd1, %fd92;
	div.rn.f64 	%fd33, %fd32, %fd2;
	add.f64 	%fd34, %fd5, %fd33;
	mul.f64 	%fd10, %fd34, 0d401921FB54442D18;
	abs.f64 	%fd11, %fd10;
	setp.neu.f64 	%p2, %fd11, 0d7FF0000000000000;
	@%p2 bra 	$L__BB0_5;
	mov.f64 	%fd40, 0d0000000000000000;
	mul.rn.f64 	%fd96, %fd10, %fd40;
	mov.b32 	%r38, 1;
	bra.uni 	$L__BB0_8;
$L__BB0_5:
	mul.f64 	%fd35, %fd10, 0d3FE45F306DC9C883;
	cvt.rni.s32.f64 	%r37, %fd35;
	cvt.rn.f64.s32 	%fd36, %r37;
	fma.rn.f64 	%fd37, %fd36, 0dBFF921FB54442D18, %fd10;
	fma.rn.f64 	%fd38, %fd36, 0dBC91A62633145C00, %fd37;
	fma.rn.f64 	%fd96, %fd36, 0dB97B839A252049C0, %fd38;
	setp.ltu.f64 	%p3, %fd11, 0d41E0000000000000;
	@%p3 bra 	$L__BB0_7;
	{ // callseq 0, 0
	.param .b64 param0;
	st.param.f64 	[param0], %fd10;
	.param .align 16 .b8 retval0[16];
	call.uni (retval0), 
	__internal_trig_reduction_slowpathd, 
	(
	param0
	);
	ld.param.f64 	%fd96, [retval0];
	ld.param.b32 	%r37, [retval0+8];
	} // callseq 0
$L__BB0_7:
	add.s32 	%r38, %r37, 1;
$L__BB0_8:
	shl.b32 	%r26, %r38, 6;
	cvt.u64.u32 	%rd9, %r26;
	and.b64  	%rd10, %rd9, 64;
	add.s64 	%rd12, %rd11, %rd10;
	mul.rn.f64 	%fd41, %fd96, %fd96;
	and.b32  	%r27, %r38, 1;
	setp.eq.b32 	%p5, %r27, 1;
	selp.f64 	%fd42, 0dBDA8FF8320FD8164, 0d3DE5DB65F9785EBA, %p5;
	ld.global.nc.v2.f64 	{%fd43, %fd44}, [%rd12];
	fma.rn.f64 	%fd45, %fd42, %fd41, %fd43;
	fma.rn.f64 	%fd46, %fd45, %fd41, %fd44;
	ld.global.nc.v2.f64 	{%fd47, %fd48}, [%rd12+16];
	fma.rn.f64 	%fd49, %fd46, %fd41, %fd47;
	fma.rn.f64 	%fd50, %fd49, %fd41, %fd48;
	ld.global.nc.v2.f64 	{%fd51, %fd52}, [%rd12+32];
	fma.rn.f64 	%fd53, %fd50, %fd41, %fd51;
	fma.rn.f64 	%fd54, %fd53, %fd41, %fd52;
	fma.rn.f64 	%fd55, %fd54, %fd96, %fd96;
	fma.rn.f64 	%fd56, %fd54, %fd41, 0d3FF0000000000000;
	selp.f64 	%fd57, %fd56, %fd55, %p5;
	and.b32  	%r28, %r38, 2;
	setp.eq.s32 	%p6, %r28, 0;
	mov.f64 	%fd58, 0d0000000000000000;
	sub.f64 	%fd59, %fd58, %fd57;
	selp.f64 	%fd60, %fd57, %fd59, %p6;
	fma.rn.f64 	%fd94, %fd9, %fd60, %fd94;
	@%p2 bra 	$L__BB0_10;
	mov.f64 	%fd66, 0d0000000000000000;
	mul.rn.f64 	%fd97, %fd10, %fd66;
	mov.b32 	%r39, 0;
	bra.uni 	$L__BB0_12;
$L__BB0_10:
	mul.f64 	%fd61, %fd10, 0d3FE45F306DC9C883;
	cvt.rni.s32.f64 	%r39, %fd61;
	cvt.rn.f64.s32 	%fd62, %r39;
	fma.rn.f64 	%fd63, %fd62, 0dBFF921FB54442D18, %fd10;
	fma.rn.f64 	%fd64, %fd62, 0dBC91A62633145C00, %fd63;
	fma.rn.f64 	%fd97, %fd62, 0dB97B839A252049C0, %fd64;
	setp.ltu.f64 	%p7, %fd11, 0d41E0000000000000;
	@%p7 bra 	$L__BB0_12;
	{ // callseq 1, 0
	.param .b64 param0;
	st.param.f64 	[param0], %fd10;
	.param .align 16 .b8 retval0[16];
	call.uni (retval0), 
	__internal_trig_reduction_slowpathd, 
	(
	param0
	);
	ld.param.f64 	%fd97, [retval0];
	ld.param.b32 	%r39, [retval0+8];
	} // callseq 1
$L__BB0_12:
	shl.b32 	%r31, %r39, 6;
	cvt.u64.u32 	%rd13, %r31;
	and.b64  	%rd14, %rd13, 64;
	add.s64 	%rd16, %rd11, %rd14;
	mul.rn.f64 	%fd67, %fd97, %fd97;
	and.b32  	%r32, %r39, 1;
	setp.eq.b32 	%p8, %r32, 1;
	selp.f64 	%fd68, 0dBDA8FF8320FD8164, 0d3DE5DB65F9785EBA, %p8;
	ld.global.nc.v2.f64 	{%fd69, %fd70}, [%rd16];
	fma.rn.f64 	%fd71, %fd68, %fd67, %fd69;
	fma.rn.f64 	%fd72, %fd71, %fd67, %fd70;
	ld.global.nc.v2.f64 	{%fd73, %fd74}, [%rd16+16];
	fma.rn.f64 	%fd75, %fd72, %fd67, %fd73;
	fma.rn.f64 	%fd76, %fd75, %fd67, %fd74;
	ld.global.nc.v2.f64 	{%fd77, %fd78}, [%rd16+32];
	fma.rn.f64 	%fd79, %fd76, %fd67, %fd77;
	fma.rn.f64 	%fd80, %fd79, %fd67, %fd78;
	fma.rn.f64 	%fd81, %fd80, %fd97, %fd97;
	fma.rn.f64 	%fd82, %fd80, %fd67, 0d3FF0000000000000;
	selp.f64 	%fd83, %fd82, %fd81, %p8;
	and.b32  	%r33, %r39, 2;
	setp.eq.s32 	%p9, %r33, 0;
	mov.f64 	%fd84, 0d0000000000000000;
	sub.f64 	%fd85, %fd84, %fd83;
	selp.f64 	%fd86, %fd83, %fd85, %p9;
	mul.f64 	%fd87, %fd9, %fd86;
	sub.f64 	%fd93, %fd93, %fd87;
	add.f64 	%fd92, %fd92, 0d3FF0000000000000;
	add.s32 	%r36, %r36, 1;
	setp.ne.s32 	%p10, %r36, 0;
	add.s64 	%rd22, %rd22, 8;
	@%p10 bra 	$L__BB0_3;
	add.s32 	%r35, %r35, 1;
	setp.ne.s32 	%p11, %r35, %r16;
	@%p11 bra 	$L__BB0_2;
$L__BB0_14:
	ld.param.u64 	%rd21, [_Z3fftPdS_i_param_1];
	cvta.to.global.u64 	%rd17, %rd21;
	mul.f64 	%fd88, %fd93, %fd93;
	fma.rn.f64 	%fd89, %fd94, %fd94, %fd88;
	mad.lo.s32 	%r34, %r16, %r2, %r1;
	mul.wide.s32 	%rd18, %r34, 8;
	add.s64 	%rd19, %rd17, %rd18;
	st.global.f64 	[%rd19], %fd89;
	ret;

}
.func  (.param .align 16 .b8 func_retval0[16]) __internal_trig_reduction_slowpathd(
	.param .b64 __internal_trig_reduction_slowpathd_param_0
)
{
	.local .align 8 .b8 	__local_depot1[40];
	.reg .b64 	%SP;
	.reg .b64 	%SPL;
	.reg .pred 	%p<10>;
	.reg .b32 	%r<47>;
	.reg .b64 	%rd<74>;
	.reg .b64 	%fd<5>;

	mov.u64 	%SPL, __local_depot1;
	ld.param.f64 	%fd4, [__internal_trig_reduction_slowpathd_param_0];
	add.u64 	%rd1, %SPL, 0;
	{
	.reg .b32 %temp; 
	mov.b64 	{%temp, %r1}, %fd4;
	}
	shr.u32 	%r2, %r1, 20;
	and.b32  	%r3, %r2, 2047;
	setp.eq.s32 	%p1, %r3, 2047;
	mov.b32 	%r46, 0;
	@%p1 bra 	$L__BB1_9;
	add.s32 	%r20, %r3, -1024;
	mov.b64 	%rd20, %fd4;
	shl.b64 	%rd2, %rd20, 11;
	shr.u32 	%r4, %r20, 6;
	sub.s32 	%r45, 15, %r4;
	sub.s32 	%r21, 19, %r4;
	setp.lt.u32 	%p2, %r20, 128;
	selp.b32 	%r6, 18, %r21, %p2;
	setp.ge.s32 	%p3, %r45, %r6;
	mov.b64 	%rd70, 0;
	@%p3 bra 	$L__BB1_4;
	add.s32 	%r23, %r6, %r4;
	neg.s32 	%r43, %r23;
	or.b64  	%rd3, %rd2, -9223372036854775808;
	mov.b64 	%rd70, 0;
	mov.b32 	%r42, 0;
	mov.u64 	%rd25, __cudart_i2opi_d;
	mov.u32 	%r44, %r45;
$L__BB1_3:
	.pragma "nounroll";
	mul.wide.s32 	%rd22, %r42, 8;
	add.s64 	%rd23, %rd1, %rd22;
	mul.wide.s32 	%rd24, %r44, 8;
	add.s64 	%rd26, %rd25, %rd24;
	ld.global.nc.u64 	%rd27, [%rd26];
	{
	.reg .u32 %r0, %r1, %r2, %r3, %alo, %ahi, %blo, %bhi, %clo, %chi;
	mov.b64 	{%alo,%ahi}, %rd27;
	mov.b64 	{%blo,%bhi}, %rd3;
	mov.b64 	{%clo,%chi}, %rd70;
	mad.lo.cc.u32 	%r0, %alo, %blo, %clo;
	madc.hi.cc.u32 	%r1, %alo, %blo, %chi;
	madc.hi.u32 	%r2, %alo, %bhi, 0;
	mad.lo.cc.u32 	%r1, %alo, %bhi, %r1;
	madc.hi.cc.u32 	%r2, %ahi, %blo, %r2;
	madc.hi.u32 	%r3, %ahi, %bhi, 0;
	mad.lo.cc.u32 	%r1, %ahi, %blo, %r1;
	madc.lo.cc.u32 	%r2, %ahi, %bhi, %r2;
	addc.u32 	%r3, %r3, 0;
	mov.b64 	%rd28, {%r0,%r1};
	mov.b64 	%rd70, {%r2,%r3};
	}
	st.local.u64 	[%rd23], %rd28;
	add.s32 	%r44, %r44, 1;
	add.s32 	%r43, %r43, 1;
	add.s32 	%r42, %r42, 1;
	setp.ne.s32 	%p4, %r43, -15;
	mov.u32 	%r45, %r6;
	@%p4 bra 	$L__BB1_3;
$L__BB1_4:
	cvt.s64.s32 	%rd29, %r45;
	cvt.u64.u32 	%rd30, %r4;
	add.s64 	%rd31, %rd30, %rd29;
	shl.b64 	%rd32, %rd31, 3;
	add.s64 	%rd33, %rd1, %rd32;
	st.local.u64 	[%rd33+-120], %rd70;
	and.b32  	%r15, %r2, 63;
	ld.local.u64 	%rd72, [%rd1+16];
	ld.local.u64 	%rd71, [%rd1+24];
	setp.eq.s32 	%p5, %r15, 0;
	@%p5 bra 	$L__BB1_6;
	shl.b64 	%rd34, %rd71, %r15;
	shr.u64 	%rd35, %rd72, 1;
	xor.b32  	%r24, %r15, 63;
	shr.u64 	%rd36, %rd35, %r24;
	or.b64  	%rd71, %rd34, %rd36;
	ld.local.u64 	%rd37, [%rd1+8];
	shl.b64 	%rd38, %rd72, %r15;
	shr.u64 	%rd39, %rd37, 1;
	shr.u64 	%rd40, %rd39, %r24;
	or.b64  	%rd72, %rd38, %rd40;
$L__BB1_6:
	and.b32  	%r25, %r1, -2147483648;
	shr.u64 	%rd41, %rd71, 62;
	cvt.u32.u64 	%r26, %rd41;
	mov.b64 	{%r27, %r28}, %rd71;
	mov.b64 	{%r29, %r30}, %rd72;
	shf.l.wrap.b32 	%r31, %r30, %r27, 2;
	shf.l.wrap.b32 	%r32, %r27, %r28, 2;
	mov.b64 	%rd42, {%r31, %r32};
	shl.b64 	%rd43, %rd72, 2;
	shr.u64 	%rd44, %rd42, 63;
	cvt.u32.u64 	%r33, %rd44;
	add.s32 	%r34, %r33, %r26;
	setp.eq.s32 	%p6, %r25, 0;
	neg.s32 	%r35, %r34;
	selp.b32 	%r46, %r34, %r35, %p6;
	setp.gt.s64 	%p7, %rd42, -1;
	mov.b64 	%rd45, 0;
	{
	.reg .u32 %r0, %r1, %r2, %r3, %a0, %a1, %a2, %a3, %b0, %b1, %b2, %b3;
	mov.b64 	{%a0,%a1}, %rd45;
	mov.b64 	{%a2,%a3}, %rd45;
	mov.b64 	{%b0,%b1}, %rd43;
	mov.b64 	{%b2,%b3}, %rd42;
	sub.cc.u32 	%r0, %a0, %b0;
	subc.cc.u32 	%r1, %a1, %b1;
	subc.cc.u32 	%r2, %a2, %b2;
	subc.u32 	%r3, %a3, %b3;
	mov.b64 	%rd46, {%r0,%r1};
	mov.b64 	%rd47, {%r2,%r3};
	}
	xor.b32  	%r36, %r25, -2147483648;
	selp.b64 	%rd73, %rd42, %rd47, %p7;
	selp.b64 	%rd14, %rd43, %rd46, %p7;
	selp.b32 	%r17, %r25, %r36, %p7;
	clz.b64 	%r37, %rd73;
	cvt.u64.u32 	%rd15, %r37;
	setp.eq.s32 	%p8, %r37, 0;
	@%p8 bra 	$L__BB1_8;
	cvt.u32.u64 	%r38, %rd15;
	and.b32  	%r39, %r38, 63;
	shl.b64 	%rd48, %rd73, %r39;
	shr.u64 	%rd49, %rd14, 1;
	not.b32 	%r40, %r38;
	and.b32  	%r41, %r40, 63;
	shr.u64 	%rd50, %rd49, %r41;
	or.b64  	%rd73, %rd48, %rd50;
$L__BB1_8:
	mov.b64 	%rd51, -3958705157555305931;
	{
	.reg .u32 %r0, %r1, %r2, %r3, %alo, %ahi, %blo, %bhi;
	mov.b64 	{%alo,%ahi}, %rd73;
	mov.b64 	{%blo,%bhi}, %rd51;
	mul.lo.u32 	%r0, %alo, %blo;
	mul.hi.u32 	%r1, %alo, %blo;
	mad.lo.cc.u32 	%r1, %alo, %bhi, %r1;
	madc.hi.u32 	%r2, %alo, %bhi, 0;
	mad.lo.cc.u32 	%r1, %ahi, %blo, %r1;
	madc.hi.cc.u32 	%r2, %ahi, %blo, %r2;
	madc.hi.u32 	%r3, %ahi, %bhi, 0;
	mad.lo.cc.u32 	%r2, %ahi, %bhi, %r2;
	addc.u32 	%r3, %r3, 0;
	mov.b64 	%rd52, {%r0,%r1};
	mov.b64 	%rd53, {%r2,%r3};
	}
	setp.gt.s64 	%p9, %rd53, 0;
	{
	.reg .u32 %r0, %r1, %r2, %r3, %a0, %a1, %a2, %a3, %b0, %b1, %b2, %b3;
	mov.b64 	{%a0,%a1}, %rd52;
	mov.b64 	{%a2,%a3}, %rd53;
	mov.b64 	{%b0,%b1}, %rd52;
	mov.b64 	{%b2,%b3}, %rd53;
	add.cc.u32 	%r0, %a0, %b0;
	addc.cc.u32 	%r1, %a1, %b1;
	addc.cc.u32 	%r2, %a2, %b2;
	addc.u32 	%r3, %a3, %b3;
	mov.b64 	%rd54, {%r0,%r1};
	mov.b64 	%rd55, {%r2,%r3};
	}
	selp.b64 	%rd56, %rd55, %rd53, %p9;
	selp.s64 	%rd57, -1, 0, %p9;
	sub.s64 	%rd58, %rd57, %rd15;
	cvt.u64.u32 	%rd59, %r17;
	shl.b64 	%rd60, %rd59, 32;
	add.s64 	%rd61, %rd56, 1;
	shr.u64 	%rd62, %rd61, 10;
	add.s64 	%rd63, %rd62, 1;
	shr.u64 	%rd64, %rd63, 1;
	shl.b64 	%rd65, %rd58, 52;
	add.s64 	%rd66, %rd65, %rd64;
	add.s64 	%rd67, %rd66, 4602678819172646912;
	or.b64  	%rd68, %rd67, %rd60;
	mov.b64 	%fd4, %rd68;
$L__BB1_9:
	st.param.f64 	[func_retval0], %fd4;
	st.param.b32 	[func_retval0+8], %r46;
	ret;

}


// ===== COMPILED SASS (sm_100) =====

	.target	sm_100

	.elftype	@"ET_EXEC"


//--------------------- .note.nv.tkinfo           --------------------------
	.section	.note.nv.tkinfo,"",@"SHT_NOTE"
	.sectionflags	@"SHF_NOTE_NV_TKINFO"
	.tkinfo
        /*0018*/ 	.word	0x00000002
        /*0030*/ 	.string	""
        /*0030*/ 	.string	"ptxas"
        /*0030*/ 	.string	"Cuda compilation tools, release 13.0, V13.0.88"
        /*0030*/ 	.string	"Build cuda_13.0.r13.0/compiler.36424714_0"
        /*0030*/ 	.string	"-arch sm_100 -m 64 "



//--------------------- .note.nv.cuinfo           --------------------------
	.section	.note.nv.cuinfo,"",@"SHT_NOTE"
	.sectionflags	@"SHF_NOTE_NV_CUINFO"
        /*0018*/ 	.short	0x0002
        /*001a*/ 	.short	0x0064
        /*001c*/ 	.short	0x0082
	.zero		2


//--------------------- .nv.info                  --------------------------
	.section	.nv.info,"",@"SHT_CUDA_INFO"
	.align	4


	//----- nvinfo : EIATTR_REGCOUNT
	.align		4
        /*0000*/ 	.byte	0x04, 0x2f
        /*0002*/ 	.short	(.L_3 - .L_2)
	.align		4
.L_2:
        /*0004*/ 	.word	index@(_Z3fftPdS_i)
        /*0008*/ 	.word	0x00000028


	//----- nvinfo : EIATTR_FRAME_SIZE
	.align		4
.L_3:
        /*000c*/ 	.byte	0x04, 0x11
        /*000e*/ 	.short	(.L_5 - .L_4)
	.align		4
.L_4:
        /*0010*/ 	.word	index@($_Z3fftPdS_i$__internal_trig_reduction_slowpathd)
        /*0014*/ 	.word	0x00000028


	//----- nvinfo : EIATTR_FRAME_SIZE
	.align		4
.L_5:
        /*0018*/ 	.byte	0x04, 0x11
        /*001a*/ 	.short	(.L_7 - .L_6)
	.align		4
.L_6:
        /*001c*/ 	.word	index@($__internal_0_$__cuda_sm20_div_rn_f64_full)
        /*0020*/ 	.word	0x00000028


	//----- nvinfo : EIATTR_FRAME_SIZE
	.align		4
.L_7:
        /*0024*/ 	.byte	0x04, 0x11
        /*0026*/ 	.short	(.L_9 - .L_8)
	.align		4
.L_8:
        /*0028*/ 	.word	index@(_Z3fftPdS_i)
        /*002c*/ 	.word	0x00000028


	//----- nvinfo : EIATTR_MIN_STACK_SIZE
	.align		4
.L_9:
        /*0030*/ 	.byte	0x04, 0x12
        /*0032*/ 	.short	(.L_11 - .L_10)
	.align		4
.L_10:
        /*0034*/ 	.word	index@(_Z3fftPdS_i)
        /*0038*/ 	.word	0x00000028
.L_11:


//--------------------- .nv.compat                --------------------------
	.section	.nv.compat,"",@"SHT_CUDA_COMPAT_INFO"
	.align	4
        /*0000*/ 	.byte	0x02, 0x09, 0x00, 0x00, 0x02, 0x02, 0x01, 0x00, 0x02, 0x05, 0x05, 0x00, 0x03, 0x07, 0x01, 0x01
        /*0010*/ 	.byte	0x02, 0x03, 0x00, 0x00, 0x02, 0x06, 0x01, 0x00, 0x04, 0x0b, 0x08, 0x00, 0x01, 0x00, 0x00, 0x00
        /*0020*/ 	.byte	0x00, 0x00, 0x00, 0x00


//--------------------- .nv.info._Z3fftPdS_i      --------------------------
	.section	.nv.info._Z3fftPdS_i,"",@"SHT_CUDA_INFO"
	.sectionflags	@""
	.align	4


	//----- nvinfo : EIATTR_CUDA_API_VERSION
	.align		4
        /*0000*/ 	.byte	0x04, 0x37
        /*0002*/ 	.short	(.L_13 - .L_12)
.L_12:
        /*0004*/ 	.word	0x00000082


	//----- nvinfo : EIATTR_KPARAM_INFO
	.align		4
.L_13:
        /*0008*/ 	.byte	0x04, 0x17
        /*000a*/ 	.short	(.L_15 - .L_14)
.L_14:
        /*000c*/ 	.word	0x00000000
        /*0010*/ 	.short	0x0002
        /*0012*/ 	.short	0x0010
        /*0014*/ 	.byte	0x00, 0xf0, 0x11, 0x00


	//----- nvinfo : EIATTR_KPARAM_INFO
	.align		4
.L_15:
        /*0018*/ 	.byte	0x04, 0x17
        /*001a*/ 	.short	(.L_17 - .L_16)
.L_16:
        /*001c*/ 	.word	0x00000000
        /*0020*/ 	.short	0x0001
        /*0022*/ 	.short	0x0008
        /*0024*/ 	.byte	0x00, 0xf5, 0x21, 0x00


	//----- nvinfo : EIATTR_KPARAM_INFO
	.align		4
.L_17:
        /*0028*/ 	.byte	0x04, 0x17
        /*002a*/ 	.short	(.L_19 - .L_18)
.L_18:
        /*002c*/ 	.word	0x00000000
        /*0030*/ 	.short	0x0000
        /*0032*/ 	.short	0x0000
        /*0034*/ 	.byte	0x00, 0xf5, 0x21, 0x00


	//----- nvinfo : EIATTR_SPARSE_MMA_MASK
	.align		4
.L_19:
        /*0038*/ 	.byte	0x03, 0x50
        /*003a*/ 	.short	0x0000


	//----- nvinfo : EIATTR_MAXREG_COUNT
	.align		4
        /*003c*/ 	.byte	0x03, 0x1b
        /*003e*/ 	.short	0x00ff


	//----- nvinfo : EIATTR_MERCURY_ISA_VERSION
	.align		4
        /*0040*/ 	.byte	0x03, 0x5f
        /*0042*/ 	.short	0x0101


	//----- nvinfo : EIATTR_VRC_CTA_INIT_COUNT
	.align		4
        /*0044*/ 	.byte	0x02, 0x4a
	.zero		1
	.zero		1


	//----- nvinfo : EIATTR_EXIT_INSTR_OFFSETS
	.align		4
        /*0048*/ 	.byte	0x04, 0x1c
        /*004a*/ 	.short	(.L_21 - .L_20)


	//   ....[0]....
.L_20:
        /*004c*/ 	.word	0x00000df0


	//----- nvinfo : EIATTR_CRS_STACK_SIZE
	.align		4
.L_21:
        /*0050*/ 	.byte	0x04, 0x1e
        /*0052*/ 	.short	(.L_23 - .L_22)
.L_22:
        /*0054*/ 	.word	0x00000000


	//----- nvinfo : EIATTR_CBANK_PARAM_SIZE
	.align		4
.L_23:
        /*0058*/ 	.byte	0x03, 0x19
        /*005a*/ 	.short	0x0014


	//----- nvinfo : EIATTR_PARAM_CBANK
	.align		4
        /*005c*/ 	.byte	0x04, 0x0a
        /*005e*/ 	.short	(.L_25 - .L_24)
	.align		4
.L_24:
        /*0060*/ 	.word	index@(.nv.constant0._Z3fftPdS_i)
        /*0064*/ 	.short	0x0380
        /*0066*/ 	.short	0x0014


	//----- nvinfo : EIATTR_SW_WAR
	.align		4
.L_25:
        /*0068*/ 	.byte	0x04, 0x36
        /*006a*/ 	.short	(.L_27 - .L_26)
.L_26:
        /*006c*/ 	.word	0x00000008
.L_27:


//--------------------- .nv.callgraph             --------------------------
	.section	.nv.callgraph,"",@"SHT_CUDA_CALLGRAPH"
	.align	4
	.sectionentsize	8
	.align		4
        /*0000*/ 	.word	0x00000000
	.align		4
        /*0004*/ 	.word	0xffffffff
	.align		4
        /*0008*/ 	.word	0x00000000
	.align		4
        /*000c*/ 	.word	0xfffffffe
	.align		4
        /*0010*/ 	.word	0x00000000
	.align		4
        /*0014*/ 	.word	0xfffffffd
	.align		4
        /*0018*/ 	.word	0x00000000
	.align		4
        /*001c*/ 	.word	0xfffffffc


//--------------------- .nv.constant4             --------------------------
	.section	.nv.constant4,"a",@progbits
	.align	8
	.align		8
.nv.constant4:
        /*0000*/ 	.dword	__cudart_i2opi_d
	.align		8
        /*0008*/ 	.dword	__cudart_sin_cos_coeffs


//--------------------- .text._Z3fftPdS_i         --------------------------
	.section	.text._Z3fftPdS_i,"ax",@progbits
	.align	128
        .global         _Z3fftPdS_i
        .type           _Z3fftPdS_i,@function
        .size           _Z3fftPdS_i,(.L_x_28 - _Z3fftPdS_i)
        .other          _Z3fftPdS_i,@"STO_CUDA_ENTRY STV_DEFAULT"
_Z3fftPdS_i:
.text._Z3fftPdS_i:
[----:B------:R-:W0:Y:S01]  /*0000*/  LDC R1, c[0x0][0x37c] ;  /* 0x0000df00ff017b82 */ /* 0x000e220000000800 */
[----:B------:R-:W1:Y:S01]  /*0010*/  S2R R0, SR_TID.X ;  /* 0x0000000000007919 */ /* 0x000e620000002100 */
[----:B------:R-:W2:Y:S06]  /*0020*/  LDCU UR5, c[0x0][0x390] ;  /* 0x00007200ff0577ac */ /* 0x000eac0008000800 */
[----:B------:R-:W1:Y:S01]  /*0030*/  S2UR UR4, SR_CTAID.X ;  /* 0x00000000000479c3 */ /* 0x000e620000002500 */
[----:B0-----:R-:W-:Y:S01]  /*0040*/  VIADD R1, R1, 0xffffffd8 ;  /* 0xffffffd801017836 */ /* 0x001fe20000000000 */
[----:B------:R-:W0:Y:S01]  /*0050*/  S2R R3, SR_TID.Y ;  /* 0x0000000000037919 */ /* 0x000e220000002200 */
[----:B------:R-:W-:-:S02]  /*0060*/  CS2R R28, SRZ ;  /* 0x00000000001c7805 */ /* 0x000fc4000001ff00 */
[----:B------:R-:W-:Y:S01]  /*0070*/  CS2R R26, SRZ ;  /* 0x00000000001a7805 */ /* 0x000fe2000001ff00 */
[----:B------:R-:W3:Y:S02]  /*0080*/  LDCU.64 UR12, c[0x0][0x358] ;  /* 0x00006b00ff0c77ac */ /* 0x000ee40008000a00 */
[----:B------:R-:W1:Y:S08]  /*0090*/  LDC R25, c[0x0][0x360] ;  /* 0x0000d800ff197b82 */ /* 0x000e700000000800 */
[----:B------:R-:W0:Y:S01]  /*00a0*/  S2UR UR6, SR_CTAID.Y ;  /* 0x00000000000679c3 */ /* 0x000e220000002600 */
[----:B--2---:R-:W-:-:S07]  /*00b0*/  UISETP.GE.AND UP0, UPT, UR5, 0x1, UPT ;  /* 0x000000010500788c */ /* 0x004fce000bf06270 */
[----:B------:R-:W0:Y:S01]  /*00c0*/  LDC R2, c[0x0][0x364] ;  /* 0x0000d900ff027b82 */ /* 0x000e220000000800 */
[----:B-1----:R-:W-:Y:S02]  /*00d0*/  IMAD R25, R25, UR4, R0 ;  /* 0x0000000419197c24 */ /* 0x002fe4000f8e0200 */
[----:B0-----:R-:W-:Y:S01]  /*00e0*/  IMAD R0, R2, UR6, R3 ;  /* 0x0000000602007c24 */ /* 0x001fe2000f8e0203 */
[----:B---3--:R-:W-:Y:S06]  /*00f0*/  BRA.U !UP0, `(.L_x_0) ;  /* 0x0000000d08247547 */ /* 0x008fec000b800000 */
[----:B------:R0:W1:Y:S01]  /*0100*/  I2F.F64 R4, R25 ;  /* 0x0000001900047312 */ /* 0x0000620000201c00 */
[----:B------:R-:W-:Y:S02]  /*0110*/  CS2R R26, SRZ ;  /* 0x00000000001a7805 */ /* 0x000fe4000001ff00 */
[----:B------:R-:W-:Y:S01]  /*0120*/  CS2R R28, SRZ ;  /* 0x00000000001c7805 */ /* 0x000fe2000001ff00 */
[----:B------:R-:W-:Y:S01]  /*0130*/  UIADD3 UR9, UPT, UPT, -UR5, URZ, URZ ;  /* 0x000000ff05097290 */ /* 0x000fe2000fffe1ff */
[----:B------:R-:W-:-:S03]  /*0140*/  UMOV UR4, URZ ;  /* 0x000000ff00047c82 */ /* 0x000fc60008000000 */
[----:B0-----:R-:W2:Y:S08]  /*0150*/  I2F.F64.U32 R6, UR5 ;  /* 0x0000000500067d12 */ /* 0x001eb00008201800 */
.L_x_13:
[----:B--2---:R-:W0:Y:S01]  /*0160*/  MUFU.RCP64H R11, R7 ;  /* 0x00000007000b7308 */ /* 0x004e220000001800 */
[----:B------:R-:W-:Y:S01]  /*0170*/  IMAD.MOV.U32 R10, RZ, RZ, 0x1 ;  /* 0x00000001ff0a7424 */ /* 0x000fe200078e00ff */
[----:B------:R-:W-:Y:S06]  /*0180*/  BSSY.RECONVERGENT B0, `(.L_x_1) ;  /* 0x0000016000007945 */ /* 0x000fec0003800200 */
[----:B------:R-:W-:Y:S01]  /*0190*/  I2F.F64.U32 R2, UR4 ;  /* 0x0000000400027d12 */ /* 0x000fe20008201800 */
[----:B0-----:R-:W-:-:S08]  /*01a0*/  DFMA R8, -R6, R10, 1 ;  /* 0x3ff000000608742b */ /* 0x001fd0000000010a */
[----:B------:R-:W-:Y:S02]  /*01b0*/  DFMA R12, R8, R8, R8 ;  /* 0x00000008080c722b */ /* 0x000fe40000000008 */
[----:B------:R-:W0:Y:S06]  /*01c0*/  I2F.F64.U32 R8, R0 ;  /* 0x0000000000087312 */ /* 0x000e2c0000201800 */
[----:B------:R-:W-:-:S08]  /*01d0*/  DFMA R12, R10, R12, R10 ;  /* 0x0000000c0a0c722b */ /* 0x000fd0000000000a */
[----:B------:R-:W-:Y:S02]  /*01e0*/  DFMA R10, -R6, R12, 1 ;  /* 0x3ff00000060a742b */ /* 0x000fe4000000010c */
[----:B0-----:R-:W-:-:S06]  /*01f0*/  DMUL R14, R2, R8 ;  /* 0x00000008020e7228 */ /* 0x001fcc0000000000 */
[----:B------:R-:W-:-:S04]  /*0200*/  DFMA R10, R12, R10, R12 ;  /* 0x0000000a0c0a722b */ /* 0x000fc8000000000c */
[----:B------:R-:W-:-:S04]  /*0210*/  FSETP.GEU.AND P1, PT, |R15|, 6.5827683646048100446e-37, PT ;  /* 0x036000000f00780b */ /* 0x000fc80003f2e200 */
[----:B------:R-:W-:-:S08]  /*0220*/  DMUL R2, R14, R10 ;  /* 0x0000000a0e027228 */ /* 0x000fd00000000000 */
[----:B------:R-:W-:-:S08]  /*0230*/  DFMA R8, -R6, R2, R14 ;  /* 0x000000020608722b */ /* 0x000fd0000000010e */
[----:B------:R-:W-:-:S10]  /*0240*/  DFMA R2, R10, R8, R2 ;  /* 0x000000080a02722b */ /* 0x000fd40000000002 */
[----:B------:R-:W-:-:S05]  /*0250*/  FFMA R8, RZ, R7, R3 ;  /* 0x00000007ff087223 */ /* 0x000fca0000000003 */
[----:B------:R-:W-:-:S13]  /*0260*/  FSETP.GT.AND P0, PT, |R8|, 1.469367938527859385e-39, PT ;  /* 0x001000000800780b */ /* 0x000fda0003f04200 */
[----:B------:R-:W-:Y:S05]  /*0270*/  @P0 BRA P1, `(.L_x_2) ;  /* 0x0000000000180947 */ /* 0x000fea0000800000 */
[----:B------:R-:W-:Y:S01]  /*0280*/  IMAD.MOV.U32 R16, RZ, RZ, R6 ;  /* 0x000000ffff107224 */ /* 0x000fe200078e0006 */
[----:B------:R-:W-:Y:S01]  /*0290*/  MOV R12, 0x2c0 ;  /* 0x000002c0000c7802 */ /* 0x000fe20000000f00 */
[----:B------:R-:W-:-:S07]  /*02a0*/  IMAD.MOV.U32 R17, RZ, RZ, R7 ;  /* 0x000000ffff117224 */ /* 0x000fce00078e0007 */
[----:B-1----:R-:W-:Y:S05]  /*02b0*/  CALL.REL.NOINC `($__internal_0_$__cuda_sm20_div_rn_f64_full) ;  /* 0x0000000800d07944 */ /* 0x002fea0003c00000 */
[----:B------:R-:W-:Y:S02]  /*02c0*/  IMAD.MOV.U32 R2, RZ, RZ, R22 ;  /* 0x000000ffff027224 */ /* 0x000fe400078e0016 */
[----:B------:R-:W-:-:S07]  /*02d0*/  IMAD.MOV.U32 R3, RZ, RZ, R23 ;  /* 0x000000ffff037224 */ /* 0x000fce00078e0017 */
.L_x_2:
[----:B------:R-:W-:Y:S05]  /*02e0*/  BSYNC.RECONVERGENT B0 ;  /* 0x0000000000007941 */ /* 0x000fea0003800200 */
.L_x_1:
[----:B------:R-:W0:Y:S01]  /*02f0*/  LDCU UR6, c[0x0][0x390] ;  /* 0x00007200ff0677ac */ /* 0x000e220008000800 */
[----:B------:R-:W-:Y:S01]  /*0300*/  CS2R R8, SRZ ;  /* 0x0000000000087805 */ /* 0x000fe2000001ff00 */
[----:B------:R-:W2:Y:S01]  /*0310*/  LDCU.64 UR10, c[0x0][0x380] ;  /* 0x00007000ff0a77ac */ /* 0x000ea20008000a00 */
[----:B------:R-:W3:Y:S01]  /*0320*/  LDCU.64 UR14, c[0x4][0x8] ;  /* 0x01000100ff0e77ac */ /* 0x000ee20008000a00 */
[----:B------:R-:W-:Y:S01]  /*0330*/  UMOV UR5, UR9 ;  /* 0x0000000900057c82 */ /* 0x000fe20008000000 */
[----:B0-----:R-:W-:-:S04]  /*0340*/  UIMAD.WIDE.U32 UR6, UR4, UR6, URZ ;  /* 0x00000006040672a5 */ /* 0x001fc8000f8e00ff */
[----:B--2---:R-:W-:-:S04]  /*0350*/  ULEA UR8, UP0, UR6, UR10, 0x3 ;  /* 0x0000000a06087291 */ /* 0x004fc8000f8018ff */
[----:B---3--:R-:W-:-:S12]  /*0360*/  ULEA.HI.X UR6, UR6, UR11, UR7, 0x3, UP0 ;  /* 0x0000000b06067291 */ /* 0x008fd800080f1c07 */
.L_x_12:
[----:B------:R-:W-:Y:S02]  /*0370*/  IMAD.U32 R10, RZ, RZ, UR8 ;  /* 0x00000008ff0a7e24 */ /* 0x000fe4000f8e00ff */
[----:B------:R-:W-:-:S06]  /*0380*/  IMAD.U32 R11, RZ, RZ, UR6 ;  /* 0x00000006ff0b7e24 */ /* 0x000fcc000f8e00ff */
[----:B------:R-:W5:Y:S01]  /*0390*/  LDG.E.64 R10, desc[UR12][R10.64] ;  /* 0x0000000c0a0a7981 */ /* 0x000f62000c1e1b00 */
[----:B------:R-:W0:Y:S01]  /*03a0*/  MUFU.RCP64H R13, R7 ;  /* 0x00000007000d7308 */ /* 0x000e220000001800 */
[----:B------:R-:W-:Y:S01]  /*03b0*/  IMAD.MOV.U32 R12, RZ, RZ, 0x1 ;  /* 0x00000001ff0c7424 */ /* 0x000fe200078e00ff */
[----:B-1----:R-:W-:Y:S01]  /*03c0*/  DMUL R16, R4, R8 ;  /* 0x0000000804107228 */ /* 0x002fe20000000000 */
[----:B------:R-:W-:Y:S09]  /*03d0*/  BSSY.RECONVERGENT B0, `(.L_x_3) ;  /* 0x0000015000007945 */ /* 0x000ff20003800200 */
[----:B------:R-:W-:Y:S01]  /*03e0*/  FSETP.GEU.AND P1, PT, |R17|, 6.5827683646048100446e-37, PT ;  /* 0x036000001100780b */ /* 0x000fe20003f2e200 */
[----:B0-----:R-:W-:-:S08]  /*03f0*/  DFMA R14, -R6, R12, 1 ;  /* 0x3ff00000060e742b */ /* 0x001fd0000000010c */
[----:B------:R-:W-:-:S08]  /*0400*/  DFMA R14, R14, R14, R14 ;  /* 0x0000000e0e0e722b */ /* 0x000fd0000000000e */
[----:B------:R-:W-:-:S08]  /*0410*/  DFMA R14, R12, R14, R12 ;  /* 0x0000000e0c0e722b */ /* 0x000fd0000000000c */
[----:B------:R-:W-:-:S08]  /*0420*/  DFMA R12, -R6, R14, 1 ;  /* 0x3ff00000060c742b */ /* 0x000fd0000000010e */
[----:B------:R-:W-:-:S08]  /*0430*/  DFMA R18, R14, R12, R14 ;  /* 0x0000000c0e12722b */ /* 0x000fd0000000000e */
        /* <DEDUP_REMOVED lines=8> */
[----:B------:R-:W-:Y:S02]  /*04c0*/  IMAD.MOV.U32 R15, RZ, RZ, R17 ;  /* 0x000000ffff0f7224 */ /* 0x000fe400078e0011 */
[----:B------:R-:W-:Y:S02]  /*04d0*/  IMAD.MOV.U32 R16, RZ, RZ, R6 ;  /* 0x000000ffff107224 */ /* 0x000fe400078e0006 */
[----:B------:R-:W-:-:S07]  /*04e0*/  IMAD.MOV.U32 R17, RZ, RZ, R7 ;  /* 0x000000ffff117224 */ /* 0x000fce00078e0007 */
[----:B-----5:R-:W-:Y:S05]  /*04f0*/  CALL.REL.NOINC `($__internal_0_$__cuda_sm20_div_rn_f64_full) ;  /* 0x0000000800407944 */ /* 0x020fea0003c00000 */
[----:B------:R-:W-:Y:S02]  /*0500*/  IMAD.MOV.U32 R12, RZ, RZ, R22 ;  /* 0x000000ffff0c7224 */ /* 0x000fe400078e0016 */
[----:B------:R-:W-:-:S07]  /*0510*/  IMAD.MOV.U32 R13, RZ, RZ, R23 ;  /* 0x000000ffff0d7224 */ /* 0x000fce00078e0017 */
.L_x_4:
[----:B------:R-:W-:Y:S05]  /*0520*/  BSYNC.RECONVERGENT B0 ;  /* 0x0000000000007941 */ /* 0x000fea0003800200 */
.L_x_3:
[----:B------:R-:W-:Y:S01]  /*0530*/  DADD R30, R12, R2 ;  /* 0x000000000c1e7229 */ /* 0x000fe20000000002 */
[----:B------:R-:W-:Y:S01]  /*0540*/  UMOV UR10, 0x54442d18 ;  /* 0x54442d18000a7882 */ /* 0x000fe20000000000 */
[----:B------:R-:W-:Y:S01]  /*0550*/  UMOV UR11, 0x401921fb ;  /* 0x401921fb000b7882 */ /* 0x000fe20000000000 */
[----:B------:R-:W-:Y:S05]  /*0560*/  BSSY.RECONVERGENT B0, `(.L_x_5) ;  /* 0x0000020000007945 */ /* 0x000fea0003800200 */
[----:B------:R-:W-:-:S08]  /*0570*/  DMUL R30, R30, UR10 ;  /* 0x0000000a1e1e7c28 */ /* 0x000fd00008000000 */
[----:B------:R-:W-:-:S14]  /*0580*/  DSETP.NEU.AND P2, PT, |R30|, +INF , PT ;  /* 0x7ff000001e00742a */ /* 0x000fdc0003f4d200 */
[----:B------:R-:W-:Y:S01]  /*0590*/  @!P2 DMUL R36, RZ, R30 ;  /* 0x0000001eff24a228 */ /* 0x000fe20000000000 */
[----:B------:R-:W-:Y:S01]  /*05a0*/  @!P2 IMAD.MOV.U32 R24, RZ, RZ, 0x1 ;  /* 0x00000001ff18a424 */ /* 0x000fe200078e00ff */
[----:B------:R-:W-:Y:S09]  /*05b0*/  @!P2 BRA `(.L_x_6) ;  /* 0x000000000068a947 */ /* 0x000ff20003800000 */
[----:B------:R-:W-:Y:S01]  /*05c0*/  UMOV UR10, 0x6dc9c883 ;  /* 0x6dc9c883000a7882 */ /* 0x000fe20000000000 */
[----:B------:R-:W-:Y:S01]  /*05d0*/  UMOV UR11, 0x3fe45f30 ;  /* 0x3fe45f30000b7882 */ /* 0x000fe20000000000 */
[C---:B------:R-:W-:Y:S01]  /*05e0*/  DSETP.GE.AND P0, PT, |R30|.reuse, 2.14748364800000000000e+09, PT ;  /* 0x41e000001e00742a */ /* 0x040fe20003f06200 */
[----:B------:R-:W-:Y:S01]  /*05f0*/  BSSY.RECONVERGENT B1, `(.L_x_7) ;  /* 0x0000015000017945 */ /* 0x000fe20003800200 */
[----:B------:R-:W-:Y:S01]  /*0600*/  DMUL R12, R30, UR10 ;  /* 0x0000000a1e0c7c28 */ /* 0x000fe20008000000 */
[----:B------:R-:W-:Y:S01]  /*0610*/  UMOV UR10, 0x54442d18 ;  /* 0x54442d18000a7882 */ /* 0x000fe20000000000 */
[----:B------:R-:W-:-:S08]  /*0620*/  UMOV UR11, 0x3ff921fb ;  /* 0x3ff921fb000b7882 */ /* 0x000fd00000000000 */
[----:B------:R-:W0:Y:S08]  /*0630*/  F2I.F64 R12, R12 ;  /* 0x0000000c000c7311 */ /* 0x000e300000301100 */
[----:B0-----:R-:W0:Y:S02]  /*0640*/  I2F.F64 R36, R12 ;  /* 0x0000000c00247312 */ /* 0x001e240000201c00 */
[----:B0-----:R-:W-:Y:S01]  /*0650*/  DFMA R14, R36, -UR10, R30 ;  /* 0x8000000a240e7c2b */ /* 0x001fe2000800001e */
[----:B------:R-:W-:Y:S01]  /*0660*/  UMOV UR10, 0x33145c00 ;  /* 0x33145c00000a7882 */ /* 0x000fe20000000000 */
[----:B------:R-:W-:-:S06]  /*0670*/  UMOV UR11, 0x3c91a626 ;  /* 0x3c91a626000b7882 */ /* 0x000fcc0000000000 */
[----:B------:R-:W-:Y:S01]  /*0680*/  DFMA R14, R36, -UR10, R14 ;  /* 0x8000000a240e7c2b */ /* 0x000fe2000800000e */
[----:B------:R-:W-:Y:S01]  /*0690*/  UMOV UR10, 0x252049c0 ;  /* 0x252049c0000a7882 */ /* 0x000fe20000000000 */
[----:B------:R-:W-:-:S06]  /*06a0*/  UMOV UR11, 0x397b839a ;  /* 0x397b839a000b7882 */ /* 0x000fcc0000000000 */
[----:B------:R-:W-:Y:S01]  /*06b0*/  DFMA R36, R36, -UR10, R14 ;  /* 0x8000000a24247c2b */ /* 0x000fe2000800000e */
[----:B------:R-:W-:Y:S10]  /*06c0*/  @!P0 BRA `(.L_x_8) ;  /* 0x00000000001c8947 */ /* 0x000ff40003800000 */
[----:B------:R-:W-:Y:S01]  /*06d0*/  IMAD.MOV.U32 R20, RZ, RZ, R30 ;  /* 0x000000ffff147224 */ /* 0x000fe200078e001e */
[----:B------:R-:W-:Y:S01]  /*06e0*/  MOV R12, 0x710 ;  /* 0x00000710000c7802 */ /* 0x000fe20000000f00 */
[----:B------:R-:W-:-:S07]  /*06f0*/  IMAD.MOV.U32 R13, RZ, RZ, R31 ;  /* 0x000000ffff0d7224 */ /* 0x000fce00078e001f */
[----:B-----5:R-:W-:Y:S05]  /*0700*/  CALL.REL.NOINC `($_Z3fftPdS_i$__internal_trig_reduction_slowpathd) ;  /* 0x0000000c00247944 */ /* 0x020fea0003c00000 */
[----:B------:R-:W-:Y:S02]  /*0710*/  IMAD.MOV.U32 R12, RZ, RZ, R15 ;  /* 0x000000ffff0c7224 */ /* 0x000fe400078e000f */
[----:B------:R-:W-:Y:S02]  /*0720*/  IMAD.MOV.U32 R36, RZ, RZ, R20 ;  /* 0x000000ffff247224 */ /* 0x000fe400078e0014 */
[----:B------:R-:W-:-:S07]  /*0730*/  IMAD.MOV.U32 R37, RZ, RZ, R21 ;  /* 0x000000ffff257224 */ /* 0x000fce00078e0015 */
.L_x_8:
[----:B------:R-:W-:Y:S05]  /*0740*/  BSYNC.RECONVERGENT B1 ;  /* 0x0000000000017941 */ /* 0x000fea0003800200 */
.L_x_7:
[----:B------:R-:W-:-:S07]  /*0750*/  VIADD R24, R12, 0x1 ;  /* 0x000000010c187836 */ /* 0x000fce0000000000 */
.L_x_6:
[----:B------:R-:W-:Y:S05]  /*0760*/  BSYNC.RECONVERGENT B0 ;  /* 0x0000000000007941 */ /* 0x000fea0003800200 */
.L_x_5:
[----:B------:R-:W-:-:S05]  /*0770*/  IMAD.SHL.U32 R12, R24, 0x40, RZ ;  /* 0x00000040180c7824 */ /* 0x000fca00078e00ff */
[----:B------:R-:W-:-:S04]  /*0780*/  LOP3.LUT R12, R12, 0x40, RZ, 0xc0, !PT ;  /* 0x000000400c0c7812 */ /* 0x000fc800078ec0ff */
[----:B------:R-:W-:-:S05]  /*0790*/  IADD3 R20, P0, PT, R12, UR14, RZ ;  /* 0x0000000e0c147c10 */ /* 0x000fca000ff1e0ff */
[----:B------:R-:W-:-:S05]  /*07a0*/  IMAD.X R21, RZ, RZ, UR15, P0 ;  /* 0x0000000fff157e24 */ /* 0x000fca00080e06ff */
[----:B------:R-:W2:Y:S04]  /*07b0*/  LDG.E.128.CONSTANT R12, desc[UR12][R20.64] ;  /* 0x0000000c140c7981 */ /* 0x000ea8000c1e9d00 */
[----:B------:R-:W3:Y:S04]  /*07c0*/  LDG.E.128.CONSTANT R16, desc[UR12][R20.64+0x10] ;  /* 0x0000100c14107981 */ /* 0x000ee8000c1e9d00 */
[----:B------:R-:W4:Y:S01]  /*07d0*/  LDG.E.128.CONSTANT R20, desc[UR12][R20.64+0x20] ;  /* 0x0000200c14147981 */ /* 0x000f22000c1e9d00 */
[----:B------:R-:W-:Y:S01]  /*07e0*/  LOP3.LUT R32, R24, 0x1, RZ, 0xc0, !PT ;  /* 0x0000000118207812 */ /* 0x000fe200078ec0ff */
[----:B------:R-:W-:Y:S01]  /*07f0*/  IMAD.MOV.U32 R33, RZ, RZ, 0x3da8ff83 ;  /* 0x3da8ff83ff217424 */ /* 0x000fe200078e00ff */
[----:B------:R-:W-:Y:S01]  /*0800*/  DMUL R34, R36, R36 ;  /* 0x0000002424227228 */ /* 0x000fe20000000000 */
[----:B------:R-:W-:Y:S01]  /*0810*/  BSSY.RECONVERGENT B0, `(.L_x_9) ;  /* 0x0000030000007945 */ /* 0x000fe20003800200 */
[----:B------:R-:W-:Y:S01]  /*0820*/  ISETP.NE.U32.AND P0, PT, R32, 0x1, PT ;  /* 0x000000012000780c */ /* 0x000fe20003f05070 */
[----:B------:R-:W-:-:S03]  /*0830*/  IMAD.MOV.U32 R32, RZ, RZ, 0x20fd8164 ;  /* 0x20fd8164ff207424 */ /* 0x000fc600078e00ff */
[----:B------:R-:W-:Y:S02]  /*0840*/  FSEL R33, -R33, 0.11223486810922622681, !P0 ;  /* 0x3de5db6521217808 */ /* 0x000fe40004000100 */
[----:B------:R-:W-:-:S06]  /*0850*/  FSEL R32, R32, -8.06006814911005101289e+34, !P0 ;  /* 0xf9785eba20207808 */ /* 0x000fcc0004000000 */
[----:B--2---:R-:W-:Y:S02]  /*0860*/  DFMA R12, R34, R32, R12 ;  /* 0x00000020220c722b */ /* 0x004fe4000000000c */
[----:B------:R-:W-:-:S06]  /*0870*/  @!P2 DMUL R32, RZ, R30 ;  /* 0x0000001eff20a228 */ /* 0x000fcc0000000000 */
[----:B------:R-:W-:-:S08]  /*0880*/  DFMA R12, R34, R12, R14 ;  /* 0x0000000c220c722b */ /* 0x000fd0000000000e */
[----:B---3--:R-:W-:-:S08]  /*0890*/  DFMA R12, R34, R12, R16 ;  /* 0x0000000c220c722b */ /* 0x008fd00000000010 */
[----:B------:R-:W-:-:S08]  /*08a0*/  DFMA R12, R34, R12, R18 ;  /* 0x0000000c220c722b */ /* 0x000fd00000000012 */
[----:B----4-:R-:W-:-:S08]  /*08b0*/  DFMA R12, R34, R12, R20 ;  /* 0x0000000c220c722b */ /* 0x010fd00000000014 */
[----:B------:R-:W-:-:S08]  /*08c0*/  DFMA R12, R34, R12, R22 ;  /* 0x0000000c220c722b */ /* 0x000fd00000000016 */
[----:B------:R-:W-:Y:S02]  /*08d0*/  DFMA R36, R12, R36, R36 ;  /* 0x000000240c24722b */ /* 0x000fe40000000024 */
[----:B------:R-:W-:-:S10]  /*08e0*/  DFMA R12, R34, R12, 1 ;  /* 0x3ff00000220c742b */ /* 0x000fd4000000000c */
[----:B------:R-:W-:Y:S02]  /*08f0*/  FSEL R14, R12, R36, !P0 ;  /* 0x000000240c0e7208 */ /* 0x000fe40004000000 */
[----:B------:R-:W-:Y:S02]  /*0900*/  FSEL R15, R13, R37, !P0 ;  /* 0x000000250d0f7208 */ /* 0x000fe40004000000 */
[----:B------:R-:W-:Y:S01]  /*0910*/  LOP3.LUT P0, RZ, R24, 0x2, RZ, 0xc0, !PT ;  /* 0x0000000218ff7812 */ /* 0x000fe2000780c0ff */
[----:B------:R-:W-:-:S03]  /*0920*/  @!P2 IMAD.MOV.U32 R24, RZ, RZ, RZ ;  /* 0x000000ffff18a224 */ /* 0x000fc600078e00ff */
[----:B------:R-:W-:-:S10]  /*0930*/  DADD R12, RZ, -R14 ;  /* 0x00000000ff0c7229 */ /* 0x000fd4000000080e */
[----:B------:R-:W-:Y:S02]  /*0940*/  FSEL R12, R14, R12, !P0 ;  /* 0x0000000c0e0c7208 */ /* 0x000fe40004000000 */
[----:B------:R-:W-:-:S06]  /*0950*/  FSEL R13, R15, R13, !P0 ;  /* 0x0000000d0f0d7208 */ /* 0x000fcc0004000000 */
[----:B-----5:R-:W-:Y:S01]  /*0960*/  DFMA R28, R10, R12, R28 ;  /* 0x0000000c0a1c722b */ /* 0x020fe2000000001c */
[----:B------:R-:W-:Y:S10]  /*0970*/  @!P2 BRA `(.L_x_10) ;  /* 0x000000000064a947 */ /* 0x000ff40003800000 */
[----:B------:R-:W-:Y:S01]  /*0980*/  UMOV UR10, 0x6dc9c883 ;  /* 0x6dc9c883000a7882 */ /* 0x000fe20000000000 */
[----:B------:R-:W-:Y:S01]  /*0990*/  UMOV UR11, 0x3fe45f30 ;  /* 0x3fe45f30000b7882 */ /* 0x000fe20000000000 */
[C---:B------:R-:W-:Y:S02]  /*09a0*/  DSETP.GE.AND P0, PT, |R30|.reuse, 2.14748364800000000000e+09, PT ;  /* 0x41e000001e00742a */ /* 0x040fe40003f06200 */
[----:B------:R-:W-:Y:S01]  /*09b0*/  DMUL R12, R30, UR10 ;  /* 0x0000000a1e0c7c28 */ /* 0x000fe20008000000 */
[----:B------:R-:W-:Y:S01]  /*09c0*/  UMOV UR10, 0x54442d18 ;  /* 0x54442d18000a7882 */ /* 0x000fe20000000000 */
[----:B------:R-:W-:-:S04]  /*09d0*/  UMOV UR11, 0x3ff921fb ;  /* 0x3ff921fb000b7882 */ /* 0x000fc80000000000 */
        /* <DEDUP_REMOVED lines=10> */
[----:B------:R-:W-:Y:S01]  /*0a80*/  BSSY.RECONVERGENT B1, `(.L_x_11) ;  /* 0x0000005000017945 */ /* 0x000fe20003800200 */
[----:B------:R-:W-:Y:S01]  /*0a90*/  IMAD.MOV.U32 R20, RZ, RZ, R30 ;  /* 0x000000ffff147224 */ /* 0x000fe200078e001e */
[----:B------:R-:W-:Y:S01]  /*0aa0*/  MOV R12, 0xad0 ;  /* 0x00000ad0000c7802 */ /* 0x000fe20000000f00 */
[----:B------:R-:W-:-:S07]  /*0ab0*/  IMAD.MOV.U32 R13, RZ, RZ, R31 ;  /* 0x000000ffff0d7224 */ /* 0x000fce00078e001f */
[----:B------:R-:W-:Y:S05]  /*0ac0*/  CALL.REL.NOINC `($_Z3fftPdS_i$__internal_trig_reduction_slowpathd) ;  /* 0x0000000800347944 */ /* 0x000fea0003c00000 */
[----:B------:R-:W-:Y:S05]  /*0ad0*/  BSYNC.RECONVERGENT B1 ;  /* 0x0000000000017941 */ /* 0x000fea0003800200 */
.L_x_11:
[----:B------:R-:W-:Y:S02]  /*0ae0*/  IMAD.MOV.U32 R24, RZ, RZ, R15 ;  /* 0x000000ffff187224 */ /* 0x000fe400078e000f */
[----:B------:R-:W-:Y:S02]  /*0af0*/  IMAD.MOV.U32 R32, RZ, RZ, R20 ;  /* 0x000000ffff207224 */ /* 0x000fe400078e0014 */
[----:B------:R-:W-:-:S07]  /*0b00*/  IMAD.MOV.U32 R33, RZ, RZ, R21 ;  /* 0x000000ffff217224 */ /* 0x000fce00078e0015 */
.L_x_10:
[----:B------:R-:W-:Y:S05]  /*0b10*/  BSYNC.RECONVERGENT B0 ;  /* 0x0000000000007941 */ /* 0x000fea0003800200 */
.L_x_9:
        /* <DEDUP_REMOVED lines=10> */
[----:B------:R-:W-:Y:S01]  /*0bc0*/  UIADD3 UR8, UP0, UPT, UR8, 0x8, URZ ;  /* 0x0000000808087890 */ /* 0x000fe2000ff1e0ff */
[----:B------:R-:W-:Y:S01]  /*0bd0*/  ISETP.NE.U32.AND P0, PT, R30, 0x1, PT ;  /* 0x000000011e00780c */ /* 0x000fe20003f05070 */
[----:B------:R-:W-:Y:S01]  /*0be0*/  IMAD.MOV.U32 R30, RZ, RZ, 0x20fd8164 ;  /* 0x20fd8164ff1e7424 */ /* 0x000fe200078e00ff */
[----:B------:R-:W-:Y:S01]  /*0bf0*/  UIADD3 UR5, UPT, UPT, UR5, 0x1, URZ ;  /* 0x0000000105057890 */ /* 0x000fe2000fffe0ff */
[----:B------:R-:W-:Y:S01]  /*0c00*/  DADD R8, R8, 1 ;  /* 0x3ff0000008087429 */ /* 0x000fe20000000000 */
[----:B------:R-:W-:Y:S01]  /*0c10*/  FSEL R31, -R31, 0.11223486810922622681, !P0 ;  /* 0x3de5db651f1f7808 */ /* 0x000fe20004000100 */
[----:B------:R-:W-:Y:S01]  /*0c20*/  UIADD3.X UR6, UPT, UPT, URZ, UR6, URZ, UP0, !UPT ;  /* 0x00000006ff067290 */ /* 0x000fe200087fe4ff */
[----:B------:R-:W-:Y:S01]  /*0c30*/  FSEL R30, R30, -8.06006814911005101289e+34, !P0 ;  /* 0xf9785eba1e1e7808 */ /* 0x000fe20004000000 */
[----:B------:R-:W-:-:S05]  /*0c40*/  UISETP.NE.AND UP0, UPT, UR5, URZ, UPT ;  /* 0x000000ff0500728c */ /* 0x000fca000bf05270 */
[----:B--2---:R-:W-:-:S08]  /*0c50*/  DFMA R12, R34, R30, R12 ;  /* 0x0000001e220c722b */ /* 0x004fd0000000000c */
        /* <DEDUP_REMOVED lines=9> */
[----:B------:R-:W-:-:S04]  /*0cf0*/  LOP3.LUT P0, RZ, R24, 0x2, RZ, 0xc0, !PT ;  /* 0x0000000218ff7812 */ /* 0x000fc8000780c0ff */
[----:B------:R-:W-:-:S10]  /*0d00*/  DADD R12, RZ, -R14 ;  /* 0x00000000ff0c7229 */ /* 0x000fd4000000080e */
[----:B------:R-:W-:Y:S02]  /*0d10*/  FSEL R12, R14, R12, !P0 ;  /* 0x0000000c0e0c7208 */ /* 0x000fe40004000000 */
[----:B------:R-:W-:-:S06]  /*0d20*/  FSEL R13, R15, R13, !P0 ;  /* 0x0000000d0f0d7208 */ /* 0x000fcc0004000000 */
[----:B------:R-:W-:Y:S01]  /*0d30*/  DFMA R26, -R10, R12, R26 ;  /* 0x0000000c0a1a722b */ /* 0x000fe2000000011a */
[----:B------:R-:W-:Y:S10]  /*0d40*/  BRA.U UP0, `(.L_x_12) ;  /* 0xfffffff500887547 */ /* 0x000ff4000b83ffff */
[----:B------:R-:W0:Y:S01]  /*0d50*/  LDCU UR5, c[0x0][0x390] ;  /* 0x00007200ff0577ac */ /* 0x000e220008000800 */
[----:B------:R-:W-:-:S04]  /*0d60*/  UIADD3 UR4, UPT, UPT, UR4, 0x1, URZ ;  /* 0x0000000104047890 */ /* 0x000fc8000fffe0ff */
[----:B0-----:R-:W-:-:S09]  /*0d70*/  UISETP.NE.AND UP0, UPT, UR4, UR5, UPT ;  /* 0x000000050400728c */ /* 0x001fd2000bf05270 */
[----:B------:R-:W-:Y:S05]  /*0d80*/  BRA.U UP0, `(.L_x_13) ;  /* 0xfffffff100f47547 */ /* 0x000fea000b83ffff */
.L_x_0:
[----:B------:R-:W0:Y:S01]  /*0d90*/  LDC.64 R2, c[0x0][0x388] ;  /* 0x0000e200ff027b82 */ /* 0x000e220000000a00 */
[----:B------:R-:W-:Y:S01]  /*0da0*/  DMUL R26, R26, R26 ;  /* 0x0000001a1a1a7228 */ /* 0x000fe20000000000 */
[----:B------:R-:W-:-:S07]  /*0db0*/  IMAD R25, R0, UR5, R25 ;  /* 0x0000000500197c24 */ /* 0x000fce000f8e0219 */
[----:B------:R-:W-:Y:S01]  /*0dc0*/  DFMA R26, R28, R28, R26 ;  /* 0x0000001c1c1a722b */ /* 0x000fe2000000001a */
[----:B0-----:R-:W-:-:S06]  /*0dd0*/  IMAD.WIDE R2, R25, 0x8, R2 ;  /* 0x0000000819027825 */ /* 0x001fcc00078e0202 */
[----:B------:R-:W-:Y:S01]  /*0de0*/  STG.E.64 desc[UR12][R2.64], R26 ;  /* 0x0000001a02007986 */ /* 0x000fe2000c101b0c */
[----:B------:R-:W-:Y:S05]  /*0df0*/  EXIT ;  /* 0x000000000000794d */ /* 0x000fea0003800000 */
        .weak           $__internal_0_$__cuda_sm20_div_rn_f64_full
        .type           $__internal_0_$__cuda_sm20_div_rn_f64_full,@function
        .size           $__internal_0_$__cuda_sm20_div_rn_f64_full,($_Z3fftPdS_i$__internal_trig_reduction_slowpathd - $__internal_0_$__cuda_sm20_div_rn_f64_full)
$__internal_0_$__cuda_sm20_div_rn_f64_full:
[C---:B------:R-:W-:Y:S01]  /*0e00*/  FSETP.GEU.AND P0, PT, |R17|.reuse, 1.469367938527859385e-39, PT ;  /* 0x001000001100780b */ /* 0x040fe20003f0e200 */
[----:B------:R-:W-:Y:S01]  /*0e10*/  IMAD.MOV.U32 R30, RZ, RZ, 0x1 ;  /* 0x00000001ff1e7424 */ /* 0x000fe200078e00ff */
[----:B------:R-:W-:Y:S01]  /*0e20*/  LOP3.LUT R18, R17, 0x800fffff, RZ, 0xc0, !PT ;  /* 0x800fffff11127812 */ /* 0x000fe200078ec0ff */
[----:B------:R-:W-:Y:S01]  /*0e30*/  IMAD.MOV.U32 R24, RZ, RZ, 0x1ca00000 ;  /* 0x1ca00000ff187424 */ /* 0x000fe200078e00ff */
[C---:B------:R-:W-:Y:S01]  /*0e40*/  FSETP.GEU.AND P2, PT, |R15|.reuse, 1.469367938527859385e-39, PT ;  /* 0x001000000f00780b */ /* 0x040fe20003f4e200 */
[----:B------:R-:W-:Y:S01]  /*0e50*/  BSSY.RECONVERGENT B1, `(.L_x_14) ;  /* 0x0000052000017945 */ /* 0x000fe20003800200 */
[----:B------:R-:W-:Y:S01]  /*0e60*/  LOP3.LUT R19, R18, 0x3ff00000, RZ, 0xfc, !PT ;  /* 0x3ff0000012137812 */ /* 0x000fe200078efcff */
[----:B------:R-:W-:Y:S01]  /*0e70*/  IMAD.MOV.U32 R18, RZ, RZ, R16 ;  /* 0x000000ffff127224 */ /* 0x000fe200078e0010 */
[----:B------:R-:W-:Y:S02]  /*0e80*/  LOP3.LUT R13, R15, 0x7ff00000, RZ, 0xc0, !PT ;  /* 0x7ff000000f0d7812 */ /* 0x000fe400078ec0ff */
[----:B------:R-:W-:-:S03]  /*0e90*/  LOP3.LUT R34, R17, 0x7ff00000, RZ, 0xc0, !PT ;  /* 0x7ff0000011227812 */ /* 0x000fc600078ec0ff */
[----:B------:R-:W-:Y:S01]  /*0ea0*/  @!P0 DMUL R18, R16, 8.98846567431157953865e+307 ;  /* 0x7fe0000010128828 */ /* 0x000fe20000000000 */
[----:B------:R-:W-:-:S03]  /*0eb0*/  ISETP.GE.U32.AND P1, PT, R13, R34, PT ;  /* 0x000000220d00720c */ /* 0x000fc60003f26070 */
[----:B------:R-:W-:Y:S02]  /*0ec0*/  @!P2 LOP3.LUT R22, R17, 0x7ff00000, RZ, 0xc0, !PT ;  /* 0x7ff000001116a812 */ /* 0x000fe400078ec0ff */
[----:B------:R-:W0:Y:S02]  /*0ed0*/  MUFU.RCP64H R31, R19 ;  /* 0x00000013001f7308 */ /* 0x000e240000001800 */
[----:B------:R-:W-:Y:S02]  /*0ee0*/  @!P2 ISETP.GE.U32.AND P3, PT, R13, R22, PT ;  /* 0x000000160d00a20c */ /* 0x000fe40003f66070 */
[----:B------:R-:W-:Y:S02]  /*0ef0*/  @!P0 LOP3.LUT R34, R19, 0x7ff00000, RZ, 0xc0, !PT ;  /* 0x7ff0000013228812 */ /* 0x000fe400078ec0ff */
[----:B------:R-:W-:-:S04]  /*0f00*/  @!P2 SEL R23, R24, 0x63400000, !P3 ;  /* 0x634000001817a807 */ /* 0x000fc80005800000 */
[----:B------:R-:W-:-:S04]  /*0f10*/  @!P2 LOP3.LUT R32, R23, 0x80000000, R15, 0xf8, !PT ;  /* 0x800000001720a812 */ /* 0x000fc800078ef80f */
[----:B------:R-:W-:Y:S01]  /*0f20*/  @!P2 LOP3.LUT R33, R32, 0x100000, RZ, 0xfc, !PT ;  /* 0x001000002021a812 */ /* 0x000fe200078efcff */
[----:B------:R-:W-:Y:S01]  /*0f30*/  @!P2 IMAD.MOV.U32 R32, RZ, RZ, RZ ;  /* 0x000000ffff20a224 */ /* 0x000fe200078e00ff */
[----:B0-----:R-:W-:-:S08]  /*0f40*/  DFMA R20, R30, -R18, 1 ;  /* 0x3ff000001e14742b */ /* 0x001fd00000000812 */
[----:B------:R-:W-:-:S08]  /*0f50*/  DFMA R20, R20, R20, R20 ;  /* 0x000000141414722b */ /* 0x000fd00000000014 */
[----:B------:R-:W-:Y:S01]  /*0f60*/  DFMA R30, R30, R20, R30 ;  /* 0x000000141e1e722b */ /* 0x000fe2000000001e */
[----:B------:R-:W-:Y:S01]  /*0f70*/  SEL R21, R24, 0x63400000, !P1 ;  /* 0x6340000018157807 */ /* 0x000fe20004800000 */
[----:B------:R-:W-:-:S03]  /*0f80*/  IMAD.MOV.U32 R20, RZ, RZ, R14 ;  /* 0x000000ffff147224 */ /* 0x000fc600078e000e */
[----:B------:R-:W-:-:S03]  /*0f90*/  LOP3.LUT R21, R21, 0x800fffff, R15, 0xf8, !PT ;  /* 0x800fffff15157812 */ /* 0x000fc600078ef80f */
[----:B------:R-:W-:-:S03]  /*0fa0*/  DFMA R22, R30, -R18, 1 ;  /* 0x3ff000001e16742b */ /* 0x000fc60000000812 */
[----:B------:R-:W-:-:S05]  /*0fb0*/  @!P2 DFMA R20, R20, 2, -R32 ;  /* 0x400000001414a82b */ /* 0x000fca0000000820 */
[----:B------:R-:W-:-:S08]  /*0fc0*/  DFMA R22, R30, R22, R30 ;  /* 0x000000161e16722b */ /* 0x000fd0000000001e */
[----:B------:R-:W-:-:S08]  /*0fd0*/  DMUL R30, R22, R20 ;  /* 0x00000014161e7228 */ /* 0x000fd00000000000 */
[----:B------:R-:W-:-:S08]  /*0fe0*/  DFMA R32, R30, -R18, R20 ;  /* 0x800000121e20722b */ /* 0x000fd00000000014 */
[----:B------:R-:W-:Y:S01]  /*0ff0*/  DFMA R32, R22, R32, R30 ;  /* 0x000000201620722b */ /* 0x000fe2000000001e */
[----:B------:R-:W-:Y:S01]  /*1000*/  IMAD.MOV.U32 R31, RZ, RZ, R13 ;  /* 0x000000ffff1f7224 */ /* 0x000fe200078e000d */
[----:B------:R-:W-:-:S05]  /*1010*/  @!P2 LOP3.LUT R31, R21, 0x7ff00000, RZ, 0xc0, !PT ;  /* 0x7ff00000151fa812 */ /* 0x000fca00078ec0ff */
[----:B------:R-:W-:-:S05]  /*1020*/  VIADD R22, R31, 0xffffffff ;  /* 0xffffffff1f167836 */ /* 0x000fca0000000000 */
[----:B------:R-:W-:Y:S01]  /*1030*/  ISETP.GT.U32.AND P0, PT, R22, 0x7feffffe, PT ;  /* 0x7feffffe1600780c */ /* 0x000fe20003f04070 */
[----:B------:R-:W-:-:S05]  /*1040*/  VIADD R22, R34, 0xffffffff ;  /* 0xffffffff22167836 */ /* 0x000fca0000000000 */
[----:B------:R-:W-:-:S13]  /*1050*/  ISETP.GT.U32.OR P0, PT, R22, 0x7feffffe, P0 ;  /* 0x7feffffe1600780c */ /* 0x000fda0000704470 */
[----:B------:R-:W-:Y:S05]  /*1060*/  @P0 BRA `(.L_x_15) ;  /* 0x00000000006c0947 */ /* 0x000fea0003800000 */
[----:B------:R-:W-:-:S04]  /*1070*/  LOP3.LUT R22, R17, 0x7ff00000, RZ, 0xc0, !PT ;  /* 0x7ff0000011167812 */ /* 0x000fc800078ec0ff */
[CC--:B------:R-:W-:Y:S02]  /*1080*/  VIADDMNMX R14, R13.reuse, -R22.reuse, 0xb9600000, !PT ;  /* 0xb96000000d0e7446 */ /* 0x0c0fe40007800916 */
[----:B------:R-:W-:Y:S02]  /*1090*/  ISETP.GE.U32.AND P0, PT, R13, R22, PT ;  /* 0x000000160d00720c */ /* 0x000fe40003f06070 */
[----:B------:R-:W-:Y:S01]  /*10a0*/  VIMNMX R13, PT, PT, R14, 0x46a00000, PT ;  /* 0x46a000000e0d7848 */ /* 0x000fe20003fe0100 */
[----:B------:R-:W-:Y:S01]  /*10b0*/  IMAD.MOV.U32 R14, RZ, RZ, RZ ;  /* 0x000000ffff0e7224 */ /* 0x000fe200078e00ff */
[----:B------:R-:W-:-:S05]  /*10c0*/  SEL R24, R24, 0x63400000, !P0 ;  /* 0x6340000018187807 */ /* 0x000fca0004000000 */
[----:B------:R-:W-:-:S04]  /*10d0*/  IMAD.IADD R13, R13, 0x1, -R24 ;  /* 0x000000010d0d7824 */ /* 0x000fc800078e0a18 */
[----:B------:R-:W-:-:S06]  /*10e0*/  VIADD R15, R13, 0x7fe00000 ;  /* 0x7fe000000d0f7836 */ /* 0x000fcc0000000000 */
[----:B------:R-:W-:-:S10]  /*10f0*/  DMUL R22, R32, R14 ;  /* 0x0000000e20167228 */ /* 0x000fd40000000000 */
[----:B------:R-:W-:-:S13]  /*1100*/  FSETP.GTU.AND P0, PT, |R23|, 1.469367938527859385e-39, PT ;  /* 0x001000001700780b */ /* 0x000fda0003f0c200 */
[----:B------:R-:W-:Y:S05]  /*1110*/  @P0 BRA `(.L_x_16) ;  /* 0x0000000000940947 */ /* 0x000fea0003800000 */
[----:B------:R-:W-:Y:S01]  /*1120*/  DFMA R18, R32, -R18, R20 ;  /* 0x800000122012722b */ /* 0x000fe20000000014 */
[----:B------:R-:W-:-:S09]  /*1130*/  IMAD.MOV.U32 R14, RZ, RZ, RZ ;  /* 0x000000ffff0e7224 */ /* 0x000fd200078e00ff */
[C---:B------:R-:W-:Y:S02]  /*1140*/  FSETP.NEU.AND P0, PT, R19.reuse, RZ, PT ;  /* 0x000000ff1300720b */ /* 0x040fe40003f0d000 */
[----:B------:R-:W-:-:S04]  /*1150*/  LOP3.LUT R21, R19, 0x80000000, R17, 0x48, !PT ;  /* 0x8000000013157812 */ /* 0x000fc800078e4811 */
[----:B------:R-:W-:-:S07]  /*1160*/  LOP3.LUT R15, R21, R15, RZ, 0xfc, !PT ;  /* 0x0000000f150f7212 */ /* 0x000fce00078efcff */
[----:B------:R-:W-:Y:S05]  /*1170*/  @!P0 BRA `(.L_x_16) ;  /* 0x00000000007c8947 */ /* 0x000fea0003800000 */
[----:B------:R-:W-:Y:S01]  /*1180*/  IMAD.MOV R17, RZ, RZ, -R13 ;  /* 0x000000ffff117224 */ /* 0x000fe200078e0a0d */
[----:B------:R-:W-:Y:S01]  /*1190*/  DMUL.RP R14, R32, R14 ;  /* 0x0000000e200e7228 */ /* 0x000fe20000008000 */
[----:B------:R-:W-:Y:S01]  /*11a0*/  IMAD.MOV.U32 R16, RZ, RZ, RZ ;  /* 0x000000ffff107224 */ /* 0x000fe200078e00ff */
[----:B------:R-:W-:-:S05]  /*11b0*/  IADD3 R13, PT, PT, -R13, -0x43300000, RZ ;  /* 0xbcd000000d0d7810 */ /* 0x000fca0007ffe1ff */
[----:B------:R-:W-:-:S03]  /*11c0*/  DFMA R16, R22, -R16, R32 ;  /* 0x800000101610722b */ /* 0x000fc60000000020 */
[----:B------:R-:W-:-:S07]  /*11d0*/  LOP3.LUT R21, R15, R21, RZ, 0x3c, !PT ;  /* 0x000000150f157212 */ /* 0x000fce00078e3cff */
[----:B------:R-:W-:-:S04]  /*11e0*/  FSETP.NEU.AND P0, PT, |R17|, R13, PT ;  /* 0x0000000d1100720b */ /* 0x000fc80003f0d200 */
[----:B------:R-:W-:Y:S02]  /*11f0*/  FSEL R22, R14, R22, !P0 ;  /* 0x000000160e167208 */ /* 0x000fe40004000000 */
[----:B------:R-:W-:Y:S01]  /*1200*/  FSEL R23, R21, R23, !P0 ;  /* 0x0000001715177208 */ /* 0x000fe20004000000 */
[----:B------:R-:W-:Y:S06]  /*1210*/  BRA `(.L_x_16) ;  /* 0x0000000000547947 */ /* 0x000fec0003800000 */
.L_x_15:
[----:B------:R-:W-:-:S14]  /*1220*/  DSETP.NAN.AND P0, PT, R14, R14, PT ;  /* 0x0000000e0e00722a */ /* 0x000fdc0003f08000 */
[----:B------:R-:W-:Y:S05]  /*1230*/  @P0 BRA `(.L_x_17) ;  /* 0x0000000000440947 */ /* 0x000fea0003800000 */
[----:B------:R-:W-:-:S14]  /*1240*/  DSETP.NAN.AND P0, PT, R16, R16, PT ;  /* 0x000000101000722a */ /* 0x000fdc0003f08000 */
[----:B------:R-:W-:Y:S05]  /*1250*/  @P0 BRA `(.L_x_18) ;  /* 0x0000000000300947 */ /* 0x000fea0003800000 */
[----:B------:R-:W-:Y:S01]  /*1260*/  ISETP.NE.AND P0, PT, R31, R34, PT ;  /* 0x000000221f00720c */ /* 0x000fe20003f05270 */
[----:B------:R-:W-:Y:S02]  /*1270*/  IMAD.MOV.U32 R22, RZ, RZ, 0x0 ;  /* 0x00000000ff167424 */ /* 0x000fe400078e00ff */
[----:B------:R-:W-:-:S10]  /*1280*/  IMAD.MOV.U32 R23, RZ, RZ, -0x80000 ;  /* 0xfff80000ff177424 */ /* 0x000fd400078e00ff */
[----:B------:R-:W-:Y:S05]  /*1290*/  @!P0 BRA `(.L_x_16) ;  /* 0x0000000000348947 */ /* 0x000fea0003800000 */
[----:B------:R-:W-:Y:S02]  /*12a0*/  ISETP.NE.AND P0, PT, R31, 0x7ff00000, PT ;  /* 0x7ff000001f00780c */ /* 0x000fe40003f05270 */
[----:B------:R-:W-:Y:S02]  /*12b0*/  LOP3.LUT R23, R15, 0x80000000, R17, 0x48, !PT ;  /* 0x800000000f177812 */ /* 0x000fe400078e4811 */
[----:B------:R-:W-:-:S13]  /*12c0*/  ISETP.EQ.OR P0, PT, R34, RZ, !P0 ;  /* 0x000000ff2200720c */ /* 0x000fda0004702670 */
[----:B------:R-:W-:Y:S01]  /*12d0*/  @P0 LOP3.LUT R13, R23, 0x7ff00000, RZ, 0xfc, !PT ;  /* 0x7ff00000170d0812 */ /* 0x000fe200078efcff */
[----:B------:R-:W-:Y:S02]  /*12e0*/  @!P0 IMAD.MOV.U32 R22, RZ, RZ, RZ ;  /* 0x000000ffff168224 */ /* 0x000fe400078e00ff */
[----:B------:R-:W-:Y:S02]  /*12f0*/  @P0 IMAD.MOV.U32 R22, RZ, RZ, RZ ;  /* 0x000000ffff160224 */ /* 0x000fe400078e00ff */
[----:B------:R-:W-:Y:S01]  /*1300*/  @P0 IMAD.MOV.U32 R23, RZ, RZ, R13 ;  /* 0x000000ffff170224 */ /* 0x000fe200078e000d */
[----:B------:R-:W-:Y:S06]  /*1310*/  BRA `(.L_x_16) ;  /* 0x0000000000147947 */ /* 0x000fec0003800000 */
.L_x_18:
[----:B------:R-:W-:Y:S01]  /*1320*/  LOP3.LUT R23, R17, 0x80000, RZ, 0xfc, !PT ;  /* 0x0008000011177812 */ /* 0x000fe200078efcff */
[----:B------:R-:W-:Y:S01]  /*1330*/  IMAD.MOV.U32 R22, RZ, RZ, R16 ;  /* 0x000000ffff167224 */ /* 0x000fe200078e0010 */
[----:B------:R-:W-:Y:S06]  /*1340*/  BRA `(.L_x_16) ;  /* 0x0000000000087947 */ /* 0x000fec0003800000 */
.L_x_17:
[----:B------:R-:W-:Y:S01]  /*1350*/  LOP3.LUT R23, R15, 0x80000, RZ, 0xfc, !PT ;  /* 0x000800000f177812 */ /* 0x000fe200078efcff */
[----:B------:R-:W-:-:S07]  /*1360*/  IMAD.MOV.U32 R22, RZ, RZ, R14 ;  /* 0x000000ffff167224 */ /* 0x000fce00078e000e */
.L_x_16:
[----:B------:R-:W-:Y:S05]  /*1370*/  BSYNC.RECONVERGENT B1 ;  /* 0x0000000000017941 */ /* 0x000fea0003800200 */
.L_x_14:
[----:B------:R-:W-:-:S04]  /*1380*/  IMAD.MOV.U32 R13, RZ, RZ, 0x0 ;  /* 0x00000000ff0d7424 */ /* 0x000fc800078e00ff */
[----:B------:R-:W-:Y:S05]  /*1390*/  RET.REL.NODEC R12 `(_Z3fftPdS_i) ;  /* 0xffffffec0c187950 */ /* 0x000fea0003c3ffff */
        .type           $_Z3fftPdS_i$__internal_trig_reduction_slowpathd,@function
        .size           $_Z3fftPdS_i$__internal_trig_reduction_slowpathd,(.L_x_28 - $_Z3fftPdS_i$__internal_trig_reduction_slowpathd)
$_Z3fftPdS_i$__internal_trig_reduction_slowpathd:
[--C-:B------:R-:W-:Y:S01]  /*13a0*/  SHF.R.U32.HI R14, RZ, 0x14, R13.reuse ;  /* 0x00000014ff0e7819 */ /* 0x100fe2000001160d */
[----:B------:R-:W-:Y:S02]  /*13b0*/  IMAD.MOV.U32 R21, RZ, RZ, R13 ;  /* 0x000000ffff157224 */ /* 0x000fe400078e000d */
[----:B------:R-:W-:Y:S01]  /*13c0*/  IMAD.MOV.U32 R15, RZ, RZ, RZ ;  /* 0x000000ffff0f7224 */ /* 0x000fe200078e00ff */
[----:B------:R-:W-:-:S04]  /*13d0*/  LOP3.LUT R16, R14, 0x7ff, RZ, 0xc0, !PT ;  /* 0x000007ff0e107812 */ /* 0x000fc800078ec0ff */
[----:B------:R-:W-:-:S13]  /*13e0*/  ISETP.NE.AND P0, PT, R16, 0x7ff, PT ;  /* 0x000007ff1000780c */ /* 0x000fda0003f05270 */
[----:B------:R-:W-:Y:S05]  /*13f0*/  @!P0 BRA `(.L_x_19) ;  /* 0x0000000800448947 */ /* 0x000fea0003800000 */
[----:B------:R-:W-:Y:S01]  /*1400*/  VIADD R16, R16, 0xfffffc00 ;  /* 0xfffffc0010107836 */ /* 0x000fe20000000000 */
[----:B------:R-:W-:Y:S01]  /*1410*/  BSSY.RECONVERGENT B2, `(.L_x_20) ;  /* 0x000002e000027945 */ /* 0x000fe20003800200 */
[----:B------:R-:W-:-:S03]  /*1420*/  CS2R R18, SRZ ;  /* 0x0000000000127805 */ /* 0x000fc6000001ff00 */
[----:B------:R-:W-:Y:S02]  /*1430*/  SHF.R.U32.HI R15, RZ, 0x6, R16 ;  /* 0x00000006ff0f7819 */ /* 0x000fe40000011610 */
[----:B------:R-:W-:Y:S02]  /*1440*/  ISETP.GE.U32.AND P0, PT, R16, 0x80, PT ;  /* 0x000000801000780c */ /* 0x000fe40003f06070 */
[C---:B------:R-:W-:Y:S02]  /*1450*/  IADD3 R22, PT, PT, -R15.reuse, 0x13, RZ ;  /* 0x000000130f167810 */ /* 0x040fe40007ffe1ff */
[----:B------:R-:W-:Y:S02]  /*1460*/  IADD3 R35, PT, PT, -R15, 0xf, RZ ;  /* 0x0000000f0f237810 */ /* 0x000fe40007ffe1ff */
[----:B------:R-:W-:-:S04]  /*1470*/  SEL R22, R22, 0x12, P0 ;  /* 0x0000001216167807 */ /* 0x000fc80000000000 */
[----:B------:R-:W-:-:S13]  /*1480*/  ISETP.GE.AND P0, PT, R35, R22, PT ;  /* 0x000000162300720c */ /* 0x000fda0003f06270 */
[----:B------:R-:W-:Y:S05]  /*1490*/  @P0 BRA `(.L_x_21) ;  /* 0x0000000000940947 */ /* 0x000fea0003800000 */
[----:B------:R-:W0:Y:S01]  /*14a0*/  LDC.64 R16, c[0x0][0x358] ;  /* 0x0000d600ff107b82 */ /* 0x000e220000000a00 */
[C---:B------:R-:W-:Y:S01]  /*14b0*/  SHF.L.U64.HI R23, R20.reuse, 0xb, R21 ;  /* 0x0000000b14177819 */ /* 0x040fe20000010215 */
[----:B------:R-:W-:Y:S01]  /*14c0*/  BSSY.RECONVERGENT B3, `(.L_x_22) ;  /* 0x0000021000037945 */ /* 0x000fe20003800200 */
[----:B------:R-:W-:Y:S01]  /*14d0*/  IMAD.SHL.U32 R33, R20, 0x800, RZ ;  /* 0x0000080014217824 */ /* 0x000fe200078e00ff */
[----:B------:R-:W-:Y:S01]  /*14e0*/  IADD3 R32, PT, PT, RZ, -R15, -R22 ;  /* 0x8000000fff207210 */ /* 0x000fe20007ffe816 */
[----:B------:R-:W-:Y:S01]  /*14f0*/  IMAD.MOV.U32 R24, RZ, RZ, RZ ;  /* 0x000000ffff187224 */ /* 0x000fe200078e00ff */
[----:B------:R-:W-:Y:S02]  /*1500*/  LOP3.LUT R23, R23, 0x80000000, RZ, 0xfc, !PT ;  /* 0x8000000017177812 */ /* 0x000fe400078efcff */
[----:B------:R-:W-:-:S07]  /*1510*/  CS2R R18, SRZ ;  /* 0x0000000000127805 */ /* 0x000fce000001ff00 */
.L_x_23:
[----:B------:R-:W1:Y:S01]  /*1520*/  LDC.64 R20, c[0x4][RZ] ;  /* 0x01000000ff147b82 */ /* 0x000e620000000a00 */
[----:B0-----:R-:W-:Y:S02]  /*1530*/  R2UR UR10, R16 ;  /* 0x00000000100a72ca */ /* 0x001fe400000e0000 */
[----:B------:R-:W-:Y:S01]  /*1540*/  R2UR UR11, R17 ;  /* 0x00000000110b72ca */ /* 0x000fe200000e0000 */
[----:B-1----:R-:W-:-:S12]  /*1550*/  IMAD.WIDE R20, R35, 0x8, R20 ;  /* 0x0000000823147825 */ /* 0x002fd800078e0214 */
[----:B------:R-:W2:Y:S01]  /*1560*/  LDG.E.64.CONSTANT R20, desc[UR10][R20.64] ;  /* 0x0000000a14147981 */ /* 0x000ea2000c1e9b00 */
[----:B------:R-:W-:Y:S02]  /*1570*/  VIADD R32, R32, 0x1 ;  /* 0x0000000120207836 */ /* 0x000fe40000000000 */
[----:B------:R-:W-:Y:S02]  /*1580*/  VIADD R35, R35, 0x1 ;  /* 0x0000000123237836 */ /* 0x000fe40000000000 */
[----:B--2---:R-:W-:-:S04]  /*1590*/  IMAD.WIDE.U32 R18, P3, R20, R33, R18 ;  /* 0x0000002114127225 */ /* 0x004fc80007860012 */
[----:B------:R-:W-:Y:S02]  /*15a0*/  IMAD R37, R20, R23, RZ ;  /* 0x0000001714257224 */ /* 0x000fe400078e02ff */
[C---:B------:R-:W-:Y:S02]  /*15b0*/  IMAD R34, R21.reuse, R33, RZ ;  /* 0x0000002115227224 */ /* 0x040fe400078e02ff */
[----:B------:R-:W-:Y:S01]  /*15c0*/  IMAD R36, R21, R23, RZ ;  /* 0x0000001715247224 */ /* 0x000fe200078e02ff */
[----:B------:R-:W-:Y:S01]  /*15d0*/  IADD3 R19, P0, PT, R37, R19, RZ ;  /* 0x0000001325137210 */ /* 0x000fe20007f1e0ff */
[C---:B------:R-:W-:Y:S02]  /*15e0*/  IMAD R37, R24.reuse, 0x8, R1 ;  /* 0x0000000818257824 */ /* 0x040fe400078e0201 */
[----:B------:R-:W-:Y:S01]  /*15f0*/  VIADD R24, R24, 0x1 ;  /* 0x0000000118187836 */ /* 0x000fe20000000000 */
[----:B------:R-:W-:Y:S01]  /*1600*/  IADD3 R19, P1, PT, R34, R19, RZ ;  /* 0x0000001322137210 */ /* 0x000fe20007f3e0ff */
[----:B------:R-:W-:-:S04]  /*1610*/  IMAD.HI.U32 R34, R20, R23, RZ ;  /* 0x0000001714227227 */ /* 0x000fc800078e00ff */
[----:B------:R-:W-:Y:S01]  /*1620*/  IMAD.X R20, RZ, RZ, R34, P3 ;  /* 0x000000ffff147224 */ /* 0x000fe200018e0622 */
[----:B------:R0:W-:Y:S01]  /*1630*/  STL.64 [R37], R18 ;  /* 0x0000001225007387 */ /* 0x0001e20000100a00 */
[----:B------:R-:W-:-:S05]  /*1640*/  IMAD.HI.U32 R34, R21, R33, RZ ;  /* 0x0000002115227227 */ /* 0x000fca00078e00ff */
[----:B------:R-:W-:Y:S01]  /*1650*/  IADD3.X R20, P0, PT, R34, R20, RZ, P0, !PT ;  /* 0x0000001422147210 */ /* 0x000fe2000071e4ff */
[----:B------:R-:W-:-:S03]  /*1660*/  IMAD.HI.U32 R34, R21, R23, RZ ;  /* 0x0000001715227227 */ /* 0x000fc600078e00ff */
[----:B------:R-:W-:Y:S01]  /*1670*/  IADD3.X R21, P1, PT, R36, R20, RZ, P1, !PT ;  /* 0x0000001424157210 */ /* 0x000fe20000f3e4ff */
[----:B------:R-:W-:Y:S01]  /*1680*/  IMAD.X R20, RZ, RZ, R34, P0 ;  /* 0x000000ffff147224 */ /* 0x000fe200000e0622 */
[----:B------:R-:W-:-:S03]  /*1690*/  ISETP.NE.AND P0, PT, R32, -0xf, PT ;  /* 0xfffffff12000780c */ /* 0x000fc60003f05270 */
[----:B0-----:R-:W-:Y:S02]  /*16a0*/  IMAD.X R19, RZ, RZ, R20, P1 ;  /* 0x000000ffff137224 */ /* 0x001fe400008e0614 */
[----:B------:R-:W-:-:S08]  /*16b0*/  IMAD.MOV.U32 R18, RZ, RZ, R21 ;  /* 0x000000ffff127224 */ /* 0x000fd000078e0015 */
[----:B------:R-:W-:Y:S05]  /*16c0*/  @P0 BRA `(.L_x_23) ;  /* 0xfffffffc00940947 */ /* 0x000fea000383ffff */
[----:B------:R-:W-:Y:S05]  /*16d0*/  BSYNC.RECONVERGENT B3 ;  /* 0x0000000000037941 */ /* 0x000fea0003800200 */
.L_x_22:
[----:B------:R-:W-:-:S07]  /*16e0*/  IMAD.MOV.U32 R35, RZ, RZ, R22 ;  /* 0x000000ffff237224 */ /* 0x000fce00078e0016 */
.L_x_21:
[----:B------:R-:W-:Y:S05]  /*16f0*/  BSYNC.RECONVERGENT B2 ;  /* 0x0000000000027941 */ /* 0x000fea0003800200 */
.L_x_20:
[----:B------:R-:W-:Y:S01]  /*1700*/  LOP3.LUT P0, R37, R14, 0x3f, RZ, 0xc0, !PT ;  /* 0x0000003f0e257812 */ /* 0x000fe2000780c0ff */
[----:B------:R-:W-:-:S04]  /*1710*/  IMAD.IADD R14, R15, 0x1, R35 ;  /* 0x000000010f0e7824 */ /* 0x000fc800078e0223 */
[----:B------:R-:W-:-:S05]  /*1720*/  IMAD.U32 R24, R14, 0x8, R1 ;  /* 0x000000080e187824 */ /* 0x000fca00078e0001 */
[----:B------:R0:W-:Y:S04]  /*1730*/  STL.64 [R24+-0x78], R18 ;  /* 0xffff881218007387 */ /* 0x0001e80000100a00 */
[----:B------:R-:W2:Y:S04]  /*1740*/  @P0 LDL.64 R22, [R1+0x8] ;  /* 0x0000080001160983 */ /* 0x000ea80000100a00 */
[----:B------:R-:W3:Y:S04]  /*1750*/  LDL.64 R16, [R1+0x10] ;  /* 0x0000100001107983 */ /* 0x000ee80000100a00 */
[----:B------:R-:W4:Y:S01]  /*1760*/  LDL.64 R14, [R1+0x18] ;  /* 0x00001800010e7983 */ /* 0x000f220000100a00 */
[----:B------:R-:W-:Y:S01]  /*1770*/  @P0 LOP3.LUT R20, R37, 0x3f, RZ, 0x3c, !PT ;  /* 0x0000003f25140812 */ /* 0x000fe200078e3cff */
[----:B------:R-:W-:Y:S01]  /*1780*/  BSSY.RECONVERGENT B2, `(.L_x_24) ;  /* 0x0000034000027945 */ /* 0x000fe20003800200 */
[----:B--2---:R-:W-:-:S02]  /*1790*/  @P0 SHF.R.U64 R21, R22, 0x1, R23 ;  /* 0x0000000116150819 */ /* 0x004fc40000001217 */
[----:B------:R-:W-:Y:S02]  /*17a0*/  @P0 SHF.R.U32.HI R23, RZ, 0x1, R23 ;  /* 0x00000001ff170819 */ /* 0x000fe40000011617 */
[CC--:B---3--:R-:W-:Y:S02]  /*17b0*/  @P0 SHF.L.U32 R22, R16.reuse, R37.reuse, RZ ;  /* 0x0000002510160219 */ /* 0x0c8fe400000006ff */
[----:B------:R-:W-:Y:S02]  /*17c0*/  @P0 SHF.R.U64 R21, R21, R20, R23 ;  /* 0x0000001415150219 */ /* 0x000fe40000001217 */
[--C-:B------:R-:W-:Y:S02]  /*17d0*/  @P0 SHF.R.U32.HI R35, RZ, 0x1, R17.reuse ;  /* 0x00000001ff230819 */ /* 0x100fe40000011611 */
[C-C-:B------:R-:W-:Y:S02]  /*17e0*/  @P0 SHF.R.U64 R33, R16.reuse, 0x1, R17.reuse ;  /* 0x0000000110210819 */ /* 0x140fe40000001211 */
[----:B0-----:R-:W-:-:S02]  /*17f0*/  @P0 SHF.L.U64.HI R19, R16, R37, R17 ;  /* 0x0000002510130219 */ /* 0x001fc40000010211 */
[-C--:B------:R-:W-:Y:S02]  /*1800*/  @P0 SHF.R.U32.HI R18, RZ, R20.reuse, R23 ;  /* 0x00000014ff120219 */ /* 0x080fe40000011617 */
[----:B------:R-:W-:Y:S02]  /*1810*/  @P0 LOP3.LUT R16, R22, R21, RZ, 0xfc, !PT ;  /* 0x0000001516100212 */ /* 0x000fe400078efcff */
[-C--:B----4-:R-:W-:Y:S02]  /*1820*/  @P0 SHF.L.U32 R22, R14, R37.reuse, RZ ;  /* 0x000000250e160219 */ /* 0x090fe400000006ff */
[----:B------:R-:W-:Y:S02]  /*1830*/  @P0 SHF.R.U64 R33, R33, R20, R35 ;  /* 0x0000001421210219 */ /* 0x000fe40000001223 */
[----:B------:R-:W-:Y:S01]  /*1840*/  @P0 LOP3.LUT R17, R19, R18, RZ, 0xfc, !PT ;  /* 0x0000001213110212 */ /* 0x000fe200078efcff */
[----:B------:R-:W-:Y:S01]  /*1850*/  IMAD.SHL.U32 R19, R16, 0x4, RZ ;  /* 0x0000000410137824 */ /* 0x000fe200078e00ff */
[----:B------:R-:W-:-:S02]  /*1860*/  @P0 SHF.L.U64.HI R37, R14, R37, R15 ;  /* 0x000000250e250219 */ /* 0x000fc4000001020f */
[----:B------:R-:W-:Y:S02]  /*1870*/  @P0 SHF.R.U32.HI R20, RZ, R20, R35 ;  /* 0x00000014ff140219 */ /* 0x000fe40000011623 */
[----:B------:R-:W-:Y:S02]  /*1880*/  @P0 LOP3.LUT R14, R22, R33, RZ, 0xfc, !PT ;  /* 0x00000021160e0212 */ /* 0x000fe400078efcff */
[----:B------:R-:W-:Y:S02]  /*1890*/  SHF.L.U64.HI R16, R16, 0x2, R17 ;  /* 0x0000000210107819 */ /* 0x000fe40000010211 */
[----:B------:R-:W-:Y:S02]  /*18a0*/  @P0 LOP3.LUT R15, R37, R20, RZ, 0xfc, !PT ;  /* 0x00000014250f0212 */ /* 0x000fe400078efcff */
[----:B------:R-:W-:Y:S02]  /*18b0*/  SHF.L.W.U32.HI R17, R17, 0x2, R14 ;  /* 0x0000000211117819 */ /* 0x000fe40000010e0e */
[----:B------:R-:W-:-:S02]  /*18c0*/  IADD3 RZ, P0, PT, RZ, -R19, RZ ;  /* 0x80000013ffff7210 */ /* 0x000fc40007f1e0ff */
[----:B------:R-:W-:Y:S02]  /*18d0*/  LOP3.LUT R18, RZ, R16, RZ, 0x33, !PT ;  /* 0x00000010ff127212 */ /* 0x000fe400078e33ff */
[----:B------:R-:W-:Y:S02]  /*18e0*/  SHF.L.W.U32.HI R14, R14, 0x2, R15 ;  /* 0x000000020e0e7819 */ /* 0x000fe40000010e0f */
[----:B------:R-:W-:Y:S02]  /*18f0*/  LOP3.LUT R20, RZ, R17, RZ, 0x33, !PT ;  /* 0x00000011ff147212 */ /* 0x000fe400078e33ff */
[----:B------:R-:W-:Y:S02]  /*1900*/  IADD3.X R23, P0, PT, RZ, R18, RZ, P0, !PT ;  /* 0x00000012ff177210 */ /* 0x000fe4000071e4ff */
[----:B------:R-:W-:Y:S02]  /*1910*/  LOP3.LUT R18, RZ, R14, RZ, 0x33, !PT ;  /* 0x0000000eff127212 */ /* 0x000fe400078e33ff */
[----:B------:R-:W-:-:S02]  /*1920*/  IADD3.X R20, P1, PT, RZ, R20, RZ, P0, !PT ;  /* 0x00000014ff147210 */ /* 0x000fc4000073e4ff */
[----:B------:R-:W-:-:S03]  /*1930*/  ISETP.GT.U32.AND P3, PT, R17, -0x1, PT ;  /* 0xffffffff1100780c */ /* 0x000fc60003f64070 */
[----:B------:R-:W-:Y:S01]  /*1940*/  IMAD.X R21, RZ, RZ, R18, P1 ;  /* 0x000000ffff157224 */ /* 0x000fe200008e0612 */
[----:B------:R-:W-:-:S04]  /*1950*/  ISETP.GT.AND.EX P0, PT, R14, -0x1, PT, P3 ;  /* 0xffffffff0e00780c */ /* 0x000fc80003f04330 */
[----:B------:R-:W-:Y:S02]  /*1960*/  SEL R18, R14, R21, P0 ;  /* 0x000000150e127207 */ /* 0x000fe40000000000 */
[----:B------:R-:W-:Y:S02]  /*1970*/  SEL R21, R17, R20, P0 ;  /* 0x0000001411157207 */ /* 0x000fe40000000000 */
[----:B------:R-:W-:Y:S02]  /*1980*/  ISETP.NE.U32.AND P1, PT, R18, RZ, PT ;  /* 0x000000ff1200720c */ /* 0x000fe40003f25070 */
[----:B------:R-:W-:Y:S02]  /*1990*/  SEL R24, R16, R23, P0 ;  /* 0x0000001710187207 */ /* 0x000fe40000000000 */
[----:B------:R-:W-:Y:S01]  /*19a0*/  SEL R17, R21, R18, !P1 ;  /* 0x0000001215117207 */ /* 0x000fe20004800000 */
[----:B------:R-:W-:-:S05]  /*19b0*/  @!P0 IMAD.MOV R19, RZ, RZ, -R19 ;  /* 0x000000ffff138224 */ /* 0x000fca00078e0a13 */
[----:B------:R-:W0:Y:S02]  /*19c0*/  FLO.U32 R17, R17 ;  /* 0x0000001100117300 */ /* 0x000e2400000e0000 */
[C---:B0-----:R-:W-:Y:S02]  /*19d0*/  IADD3 R22, PT, PT, -R17.reuse, 0x1f, RZ ;  /* 0x0000001f11167810 */ /* 0x041fe40007ffe1ff */
[----:B------:R-:W-:-:S03]  /*19e0*/  IADD3 R20, PT, PT, -R17, 0x3f, RZ ;  /* 0x0000003f11147810 */ /* 0x000fc60007ffe1ff */
[----:B------:R-:W-:-:S05]  /*19f0*/  @P1 IMAD.MOV R20, RZ, RZ, R22 ;  /* 0x000000ffff141224 */ /* 0x000fca00078e0216 */
[----:B------:R-:W-:-:S13]  /*1a00*/  ISETP.NE.AND P1, PT, R20, RZ, PT ;  /* 0x000000ff1400720c */ /* 0x000fda0003f25270 */
[----:B------:R-:W-:Y:S05]  /*1a10*/  @!P1 BRA `(.L_x_25) ;  /* 0x0000000000289947 */ /* 0x000fea0003800000 */
[C---:B------:R-:W-:Y:S02]  /*1a20*/  LOP3.LUT R16, R20.reuse, 0x3f, RZ, 0xc0, !PT ;  /* 0x0000003f14107812 */ /* 0x040fe400078ec0ff */
[--C-:B------:R-:W-:Y:S02]  /*1a30*/  SHF.R.U64 R22, R19, 0x1, R24.reuse ;  /* 0x0000000113167819 */ /* 0x100fe40000001218 */
[----:B------:R-:W-:Y:S02]  /*1a40*/  SHF.R.U32.HI R24, RZ, 0x1, R24 ;  /* 0x00000001ff187819 */ /* 0x000fe40000011618 */
[----:B------:R-:W-:Y:S02]  /*1a50*/  LOP3.LUT R17, R20, 0x3f, RZ, 0xc, !PT ;  /* 0x0000003f14117812 */ /* 0x000fe400078e0cff */
[CC--:B------:R-:W-:Y:S02]  /*1a60*/  SHF.L.U64.HI R18, R21.reuse, R16.reuse, R18 ;  /* 0x0000001015127219 */ /* 0x0c0fe40000010212 */
[----:B------:R-:W-:-:S02]  /*1a70*/  SHF.L.U32 R16, R21, R16, RZ ;  /* 0x0000001015107219 */ /* 0x000fc400000006ff */
[-CC-:B------:R-:W-:Y:S02]  /*1a80*/  SHF.R.U64 R21, R22, R17.reuse, R24.reuse ;  /* 0x0000001116157219 */ /* 0x180fe40000001218 */
[----:B------:R-:W-:Y:S02]  /*1a90*/  SHF.R.U32.HI R17, RZ, R17, R24 ;  /* 0x00000011ff117219 */ /* 0x000fe40000011618 */
[----:B------:R-:W-:Y:S02]  /*1aa0*/  LOP3.LUT R21, R16, R21, RZ, 0xfc, !PT ;  /* 0x0000001510157212 */ /* 0x000fe400078efcff */
[----:B------:R-:W-:-:S07]  /*1ab0*/  LOP3.LUT R18, R18, R17, RZ, 0xfc, !PT ;  /* 0x0000001112127212 */ /* 0x000fce00078efcff */
.L_x_25:
[----:B------:R-:W-:Y:S05]  /*1ac0*/  BSYNC.RECONVERGENT B2 ;  /* 0x0000000000027941 */ /* 0x000fea0003800200 */
.L_x_24:
[----:B------:R-:W-:Y:S01]  /*1ad0*/  IMAD.WIDE.U32 R22, R21, 0x2168c235, RZ ;  /* 0x2168c23515167825 */ /* 0x000fe200078e00ff */
[----:B------:R-:W-:-:S03]  /*1ae0*/  SHF.R.U32.HI R15, RZ, 0x1e, R15 ;  /* 0x0000001eff0f7819 */ /* 0x000fc6000001160f */
[----:B------:R-:W-:Y:S01]  /*1af0*/  IMAD.MOV.U32 R16, RZ, RZ, R23 ;  /* 0x000000ffff107224 */ /* 0x000fe200078e0017 */
[----:B------:R-:W-:Y:S01]  /*1b00*/  IADD3 RZ, P1, PT, R22, R22, RZ ;  /* 0x0000001616ff7210 */ /* 0x000fe20007f3e0ff */
[----:B------:R-:W-:Y:S01]  /*1b10*/  IMAD.MOV.U32 R17, RZ, RZ, RZ ;  /* 0x000000ffff117224 */ /* 0x000fe200078e00ff */
[----:B------:R-:W-:Y:S01]  /*1b20*/  LEA.HI R15, R14, R15, RZ, 0x1 ;  /* 0x0000000f0e0f7211 */ /* 0x000fe200078f08ff */
[----:B------:R-:W-:-:S04]  /*1b30*/  IMAD.HI.U32 R19, R18, -0x36f0255e, RZ ;  /* 0xc90fdaa212137827 */ /* 0x000fc800078e00ff */
[----:B------:R-:W-:-:S04]  /*1b40*/  IMAD.WIDE.U32 R16, R21, -0x36f0255e, R16 ;  /* 0xc90fdaa215107825 */ /* 0x000fc800078e0010 */
[C---:B------:R-:W-:Y:S02]  /*1b50*/  IMAD R21, R18.reuse, -0x36f0255e, RZ ;  /* 0xc90fdaa212157824 */ /* 0x040fe400078e02ff */
[----:B------:R-:W-:-:S04]  /*1b60*/  IMAD.WIDE.U32 R16, P3, R18, 0x2168c235, R16 ;  /* 0x2168c23512107825 */ /* 0x000fc80007860010 */
[----:B------:R-:W-:Y:S01]  /*1b70*/  IMAD.X R18, RZ, RZ, R19, P3 ;  /* 0x000000ffff127224 */ /* 0x000fe200018e0613 */
[----:B------:R-:W-:Y:S02]  /*1b80*/  IADD3 R17, P3, PT, R21, R17, RZ ;  /* 0x0000001115117210 */ /* 0x000fe40007f7e0ff */
[----:B------:R-:W-:Y:S02]  /*1b90*/  IADD3.X RZ, P1, PT, R16, R16, RZ, P1, !PT ;  /* 0x0000001010ff7210 */ /* 0x000fe40000f3e4ff */
[C---:B------:R-:W-:Y:S01]  /*1ba0*/  ISETP.GT.U32.AND P4, PT, R17.reuse, RZ, PT ;  /* 0x000000ff1100720c */ /* 0x040fe20003f84070 */
[----:B------:R-:W-:Y:S01]  /*1bb0*/  IMAD.X R18, RZ, RZ, R18, P3 ;  /* 0x000000ffff127224 */ /* 0x000fe200018e0612 */
[----:B------:R-:W-:-:S04]  /*1bc0*/  IADD3.X R16, P3, PT, R17, R17, RZ, P1, !PT ;  /* 0x0000001111107210 */ /* 0x000fc80000f7e4ff */
[C---:B------:R-:W-:Y:S01]  /*1bd0*/  ISETP.GT.AND.EX P1, PT, R18.reuse, RZ, PT, P4 ;  /* 0x000000ff1200720c */ /* 0x040fe20003f24340 */
[----:B------:R-:W-:-:S03]  /*1be0*/  IMAD.X R19, R18, 0x1, R18, P3 ;  /* 0x0000000112137824 */ /* 0x000fc600018e0612 */
[----:B------:R-:W-:Y:S02]  /*1bf0*/  SEL R16, R16, R17, P1 ;  /* 0x0000001110107207 */ /* 0x000fe40000800000 */
[----:B------:R-:W-:Y:S02]  /*1c00*/  SEL R17, R19, R18, P1 ;  /* 0x0000001213117207 */ /* 0x000fe40000800000 */
[----:B------:R-:W-:Y:S02]  /*1c10*/  IADD3 R16, P3, PT, R16, 0x1, RZ ;  /* 0x0000000110107810 */ /* 0x000fe40007f7e0ff */
[----:B------:R-:W-:Y:S02]  /*1c20*/  SEL R19, RZ, 0xffffffff, !P1 ;  /* 0xffffffffff137807 */ /* 0x000fe40004800000 */
[----:B------:R-:W-:Y:S01]  /*1c30*/  LOP3.LUT P1, R13, R13, 0x80000000, RZ, 0xc0, !PT ;  /* 0x800000000d0d7812 */ /* 0x000fe2000782c0ff */
[----:B------:R-:W-:Y:S02]  /*1c40*/  IMAD.X R17, RZ, RZ, R17, P3 ;  /* 0x000000ffff117224 */ /* 0x000fe400018e0611 */
[----:B------:R-:W-:Y:S01]  /*1c50*/  IMAD.IADD R18, R19, 0x1, -R20 ;  /* 0x0000000113127824 */ /* 0x000fe200078e0a14 */
[----:B------:R-:W-:-:S02]  /*1c60*/  @!P0 LOP3.LUT R13, R13, 0x80000000, RZ, 0x3c, !PT ;  /* 0x800000000d0d8812 */ /* 0x000fc400078e3cff */
[----:B------:R-:W-:-:S04]  /*1c70*/  SHF.R.U64 R16, R16, 0xa, R17 ;  /* 0x0000000a10107819 */ /* 0x000fc80000001211 */
[----:B------:R-:W-:-:S03]  /*1c80*/  IADD3 R16, P3, PT, R16, 0x1, RZ ;  /* 0x0000000110107810 */ /* 0x000fc60007f7e0ff */
[----:B------:R-:W-:Y:S01]  /*1c90*/  @P1 IMAD.MOV R15, RZ, RZ, -R15 ;  /* 0x000000ffff0f1224 */ /* 0x000fe200078e0a0f */
[----:B------:R-:W-:-:S04]  /*1ca0*/  LEA.HI.X R17, R17, RZ, RZ, 0x16, P3 ;  /* 0x000000ff11117211 */ /* 0x000fc800018fb4ff */
[--C-:B------:R-:W-:Y:S01]  /*1cb0*/  SHF.R.U64 R20, R16, 0x1, R17.reuse ;  /* 0x0000000110147819 */ /* 0x100fe20000001211 */
[----:B------:R-:W-:Y:S01]  /*1cc0*/  IMAD.SHL.U32 R16, R18, 0x100000, RZ ;  /* 0x0010000012107824 */ /* 0x000fe200078e00ff */
[----:B------:R-:W-:Y:S02]  /*1cd0*/  SHF.R.U32.HI R17, RZ, 0x1, R17 ;  /* 0x00000001ff117819 */ /* 0x000fe40000011611 */
[----:B------:R-:W-:-:S04]  /*1ce0*/  IADD3 R20, P3, P4, RZ, RZ, R20 ;  /* 0x000000ffff147210 */ /* 0x000fc80007c7e014 */
[----:B------:R-:W-:-:S04]  /*1cf0*/  IADD3.X R14, PT, PT, R16, 0x3fe00000, R17, P3, P4 ;  /* 0x3fe00000100e7810 */ /* 0x000fc80001fe8411 */
[----:B------:R-:W-:-:S07]  /*1d00*/  LOP3.LUT R21, R14, R13, RZ, 0xfc, !PT ;  /* 0x0000000d0e157212 */ /* 0x000fce00078efcff */
.L_x_19:
[----:B------:R-:W-:-:S04]  /*1d10*/  IMAD.MOV.U32 R13, RZ, RZ, 0x0 ;  /* 0x00000000ff0d7424 */ /* 0x000fc800078e00ff */
[----:B------:R-:W-:Y:S05]  /*1d20*/  RET.REL.NODEC R12 `(_Z3fftPdS_i) ;  /* 0xffffffe00cb47950 */ /* 0x000fea0003c3ffff */
.L_x_26:
[----:B------:R-:W-:-:S00]  /*1d30*/  BRA `(.L_x_26) ;  /* 0xfffffffc00fc7947 */ /* 0x000fc0000383ffff */
[----:B------:R-:W-:-:S00]  /*1d40*/  NOP ;  /* 0x0000000000007918 */ /* 0x000fc00000000000 */
        /* <DEDUP_REMOVED lines=11> */
.L_x_28:


//--------------------- .nv.global.init           --------------------------
	.section	.nv.global.init,"aw",@progbits
	.align	16
.nv.global.init:
	.type		__cudart_sin_cos_coeffs,@object
	.size		__cudart_sin_cos_coeffs,(__cudart_i2opi_d - __cudart_sin_cos_coeffs)
__cudart_sin_cos_coeffs:
        /*0000*/ 	.byte	0x46, 0xd2, 0xb0, 0x2c, 0xf1, 0xe5, 0x5a, 0xbe, 0x92, 0xe3, 0xac, 0x69, 0xe3, 0x1d, 0xc7, 0x3e
        /*0010*/ 	.byte	0xa1, 0x62, 0xdb, 0x19, 0xa0, 0x01, 0x2a, 0xbf, 0x18, 0x08, 0x11, 0x11, 0x11, 0x11, 0x81, 0x3f
        /*0020*/ 	.byte	0x54, 0x55, 0x55, 0x55, 0x55, 0x55, 0xc5, 0xbf, 0x00, 0x00, 0x00, 0x00, 0x00, 0x00, 0x00, 0x00
        /*0030*/ 	.byte	0x00, 0x00, 0x00, 0x00, 0x00, 0x00, 0x00, 0x00, 0x64, 0x81, 0xfd, 0x20, 0x83, 0xff, 0xa8, 0xbd
        /*0040*/ 	.byte	0x28, 0x85, 0xef, 0xc1, 0xa7, 0xee, 0x21, 0x3e, 0xd9, 0xe6, 0x06, 0x8e, 0x4f, 0x7e, 0x92, 0xbe
        /*0050*/ 	.byte	0xe9, 0xbc, 0xdd, 0x19, 0xa0, 0x01, 0xfa, 0x3e, 0x47, 0x5d, 0xc1, 0x16, 0x6c, 0xc1, 0x56, 0xbf
        /*0060*/ 	.byte	0x51, 0x55, 0x55, 0x55, 0x55, 0x55, 0xa5, 0x3f, 0x00, 0x00, 0x00, 0x00, 0x00, 0x00, 0xe0, 0xbf
        /*0070*/ 	.byte	0x00, 0x00, 0x00, 0x00, 0x00, 0x00, 0xf0, 0x3f, 0x00, 0x00, 0x00, 0x00, 0x00, 0x00, 0x00, 0x00
	.type		__cudart_i2opi_d,@object
	.size		__cudart_i2opi_d,(.L_0 - __cudart_i2opi_d)
__cudart_i2opi_d:
        /* <DEDUP_REMOVED lines=9> */
.L_0:


//--------------------- .nv.shared.reserved.0     --------------------------
	.section	.nv.shared.reserved.0,"aw",@nobits
	.weak		__nv_reservedSMEM_offset_0_alias
	.size		__nv_reservedSMEM_offset_0_alias, 0, 64
	.other		__nv_reservedSMEM_offset_0_alias,@"STO_CUDA_RESERVED_SHARED STV_DEFAULT"
__nv_reservedSMEM_offset_0_alias:
	.zero		0
	.zero		64


//--------------------- .nv.constant0._Z3fftPdS_i --------------------------
	.section	.nv.constant0._Z3fftPdS_i,"a",@progbits
	.sectionflags	@""
	.align	4
.nv.constant0._Z3fftPdS_i:
	.zero		916


//--------------------- SYMBOLS --------------------------

	.type		.nv.reservedSmem.offset0,@object
	.size		.nv.reservedSmem.offset0,0x4
